// auto-generated by cutlass_sweep.gemm — config: {"arch": "sm_100", "cluster_m": 2, "cluster_n": 1, "dtype": "tf32", "stages": 4, "tile_k": 64, "tile_m": 128, "tile_n": 128}
#include "cutlass/cutlass.h"
#include "cutlass/gemm/collective/collective_builder.hpp"
#include "cutlass/gemm/device/gemm_universal_adapter.h"
#include "cutlass/gemm/kernel/gemm_universal.hpp"
#include "cutlass/epilogue/collective/collective_builder.hpp"

using ElemA = cutlass::tfloat32_t;
using ElemB = cutlass::tfloat32_t;
using ElemCD = cutlass::tfloat32_t;
using Acc  = float;
using TileShape    = cute::Shape<cute::_128, cute::_128, cute::_64>;
using ClusterShape = cute::Shape<cute::_2, cute::_1, cute::_1>;

using CollectiveEpilogue = typename cutlass::epilogue::collective::CollectiveBuilder<
    cutlass::arch::Sm100, cutlass::arch::OpClassTensorOp,
    TileShape, ClusterShape,
    cutlass::epilogue::collective::EpilogueTileAuto,
    Acc, Acc,
    ElemCD, cutlass::layout::RowMajor, 128 / cutlass::sizeof_bits<ElemCD>::value,
    ElemCD, cutlass::layout::RowMajor, 128 / cutlass::sizeof_bits<ElemCD>::value,
    cutlass::epilogue::collective::EpilogueScheduleAuto
  >::CollectiveOp;

using CollectiveMainloop = typename cutlass::gemm::collective::CollectiveBuilder<
    cutlass::arch::Sm100, cutlass::arch::OpClassTensorOp,
    ElemA, cutlass::layout::RowMajor, 128 / cutlass::sizeof_bits<ElemA>::value,
    ElemB, cutlass::layout::ColumnMajor, 128 / cutlass::sizeof_bits<ElemB>::value,
    Acc,
    TileShape, ClusterShape,
    cutlass::gemm::collective::StageCount<4>,
    cutlass::gemm::collective::KernelScheduleAuto
  >::CollectiveOp;

using GemmKernel = cutlass::gemm::kernel::GemmUniversal<
    cute::Shape<int,int,int,int>,
    CollectiveMainloop,
    CollectiveEpilogue
>;
using Gemm = cutlass::gemm::device::GemmUniversalAdapter<GemmKernel>;

// Force the device kernel symbol into the cubin without needing a host main.
auto* _anchor = &cutlass::device_kernel<GemmKernel>;


// ===== COMPILED SASS (sm_100a) =====

	.target	sm_100a

	.elftype	@"ET_EXEC"


//--------------------- .note.nv.tkinfo           --------------------------
	.section	.note.nv.tkinfo,"",@"SHT_NOTE"
	.sectionflags	@"SHF_NOTE_NV_TKINFO"
	.tkinfo
        /*0018*/ 	.word	0x00000002
        /*0030*/ 	.string	""
        /*0030*/ 	.string	"ptxas"
        /*0030*/ 	.string	"Cuda compilation tools, release 13.0, V13.0.88"
        /*0030*/ 	.string	"Build cuda_13.0.r13.0/compiler.36424714_0"
        /*0030*/ 	.string	"-arch sm_100a -m 64 "



//--------------------- .note.nv.cuinfo           --------------------------
	.section	.note.nv.cuinfo,"",@"SHT_NOTE"
	.sectionflags	@"SHF_NOTE_NV_CUINFO"
        /*0018*/ 	.short	0x0002
        /*001a*/ 	.short	0x0064
        /*001c*/ 	.short	0x0082
	.zero		2


//--------------------- .nv.info                  --------------------------
	.section	.nv.info,"",@"SHT_CUDA_INFO"
	.align	4


	//----- nvinfo : EIATTR_REGCOUNT
	.align		4
        /*0000*/ 	.byte	0x04, 0x2f
        /*0002*/ 	.short	(.L_19 - .L_18)
	.align		4
.L_18:
        /*0004*/ 	.word	index@(_ZN7cutlass13device_kernelINS_4gemm6kernel13GemmUniversalIN4cute5tupleIJiiiiEEENS1_10collective13CollectiveMmaINS1_35MainloopSm100TmaUmmaWarpSpecializedILi4ELi2ELi4ENS5_IJNS4_1CILi2EEENSA_ILi1EEESC_EEEEENS5_IJNSA_ILi128EEESF_NSA_ILi64EEEEEENS_10tfloat32_tENS5_IJlSC_lEEESI_SJ_NS4_8TiledMMAINS4_8MMA_AtomIJNS4_23SM100_MMA_TF32_2x1SM_SSISI_SI_fLi128ELi128ELNS4_4UMMA5MajorE0ELSO_0ELNSN_7ScaleInE0ELSP_0EEEEEENS4_6LayoutINS5_IJSC_SC_SC_EEENS5_IJNSA_ILi0EEESU_SU_EEEEENS5_IJNS4_10UnderscoreESX_SX_EEEEENS4_18SM100_TMA_2SM_LOADENS4_14ComposedLayoutINS4_7SwizzleILi3ELi4ELi3EEENS4_18smem_ptr_flag_bitsILi32EEENSS_INS5_IJNSA_ILi8EEENSA_ILi32EEEEEENS5_IJS17_SC_EEEEEEEvNS4_8identityES10_S1B_vS1C_EENS_8epilogue10collective18CollectiveEpilogueINS1E_23Sm100TmaWarpSpecializedILi4ELi2ELi16ELb1ELb0EEEJNS5_IJSG_SF_SG_EEENS5_IJNSS_ISG_SC_EENSS_INS5_IJNSA_ILi16EEESB_EEENS5_IJSC_SG_EEEEEEEESI_SJ_SI_SJ_NS1E_6fusion15FusionCallbacksIS1I_NS1Q_17LinearCombinationISI_fSI_fLNS_15FloatRoundStyleE2EEES1J_S1P_JEEENS4_5SM1004TMEM4LOAD26SM100_TMEM_LOAD_32dp32b16xENS4_13SM90_TMA_LOADENS11_INS12_ILi2ELi4ELi3EEES15_NSS_INS5_IJS16_S1L_EEENS5_IJS1L_SC_EEEEEEENS4_39AutoVectorizingCopyWithAssumedAlignmentILi128EEENS4_14SM90_TMA_STOREES25_S27_S27_EEEvvEEEEvNT_6ParamsE)
        /*0008*/ 	.word	0x00000060


	//----- nvinfo : EIATTR_FRAME_SIZE
	.align		4
.L_19:
        /*000c*/ 	.byte	0x04, 0x11
        /*000e*/ 	.short	(.L_21 - .L_20)
	.align		4
.L_20:
        /*0010*/ 	.word	index@($__internal_2_$__cuda_sm10x_tcgen05_guardrail_trap_unallocated_columns_being_dealloced)
        /*0014*/ 	.word	0x00000000


	//----- nvinfo : EIATTR_FRAME_SIZE
	.align		4
.L_21:
        /*0018*/ 	.byte	0x04, 0x11
        /*001a*/ 	.short	(.L_23 - .L_22)
	.align		4
.L_22:
        /*001c*/ 	.word	index@($__internal_1_$__cuda_sm10x_tcgen05_guardrail_trap_phase_invalid_during_alloc)
        /*0020*/ 	.word	0x00000000


	//----- nvinfo : EIATTR_FRAME_SIZE
	.align		4
.L_23:
        /*0024*/ 	.byte	0x04, 0x11
        /*0026*/ 	.short	(.L_25 - .L_24)
	.align		4
.L_24:
        /*0028*/ 	.word	index@($__internal_0_$__cuda_sm10x_tcgen05_guardrail_trap_col_being_dealloced_not_returned_by_alloc)
        /*002c*/ 	.word	0x00000000


	//----- nvinfo : EIATTR_FRAME_SIZE
	.align		4
.L_25:
        /*0030*/ 	.byte	0x04, 0x11
        /*0032*/ 	.short	(.L_27 - .L_26)
	.align		4
.L_26:
        /*0034*/ 	.word	index@(_ZN7cutlass13device_kernelINS_4gemm6kernel13GemmUniversalIN4cute5tupleIJiiiiEEENS1_10collective13CollectiveMmaINS1_35MainloopSm100TmaUmmaWarpSpecializedILi4ELi2ELi4ENS5_IJNS4_1CILi2EEENSA_ILi1EEESC_EEEEENS5_IJNSA_ILi128EEESF_NSA_ILi64EEEEEENS_10tfloat32_tENS5_IJlSC_lEEESI_SJ_NS4_8TiledMMAINS4_8MMA_AtomIJNS4_23SM100_MMA_TF32_2x1SM_SSISI_SI_fLi128ELi128ELNS4_4UMMA5MajorE0ELSO_0ELNSN_7ScaleInE0ELSP_0EEEEEENS4_6LayoutINS5_IJSC_SC_SC_EEENS5_IJNSA_ILi0EEESU_SU_EEEEENS5_IJNS4_10UnderscoreESX_SX_EEEEENS4_18SM100_TMA_2SM_LOADENS4_14ComposedLayoutINS4_7SwizzleILi3ELi4ELi3EEENS4_18smem_ptr_flag_bitsILi32EEENSS_INS5_IJNSA_ILi8EEENSA_ILi32EEEEEENS5_IJS17_SC_EEEEEEEvNS4_8identityES10_S1B_vS1C_EENS_8epilogue10collective18CollectiveEpilogueINS1E_23Sm100TmaWarpSpecializedILi4ELi2ELi16ELb1ELb0EEEJNS5_IJSG_SF_SG_EEENS5_IJNSS_ISG_SC_EENSS_INS5_IJNSA_ILi16EEESB_EEENS5_IJSC_SG_EEEEEEEESI_SJ_SI_SJ_NS1E_6fusion15FusionCallbacksIS1I_NS1Q_17LinearCombinationISI_fSI_fLNS_15FloatRoundStyleE2EEES1J_S1P_JEEENS4_5SM1004TMEM4LOAD26SM100_TMEM_LOAD_32dp32b16xENS4_13SM90_TMA_LOADENS11_INS12_ILi2ELi4ELi3EEES15_NSS_INS5_IJS16_S1L_EEENS5_IJS1L_SC_EEEEEEENS4_39AutoVectorizingCopyWithAssumedAlignmentILi128EEENS4_14SM90_TMA_STOREES25_S27_S27_EEEvvEEEEvNT_6ParamsE)
        /*0038*/ 	.word	0x00000000


	//----- nvinfo : EIATTR_MIN_STACK_SIZE
	.align		4
.L_27:
        /*003c*/ 	.byte	0x04, 0x12
        /*003e*/ 	.short	(.L_29 - .L_28)
	.align		4
.L_28:
        /*0040*/ 	.word	index@(_ZN7cutlass13device_kernelINS_4gemm6kernel13GemmUniversalIN4cute5tupleIJiiiiEEENS1_10collective13CollectiveMmaINS1_35MainloopSm100TmaUmmaWarpSpecializedILi4ELi2ELi4ENS5_IJNS4_1CILi2EEENSA_ILi1EEESC_EEEEENS5_IJNSA_ILi128EEESF_NSA_ILi64EEEEEENS_10tfloat32_tENS5_IJlSC_lEEESI_SJ_NS4_8TiledMMAINS4_8MMA_AtomIJNS4_23SM100_MMA_TF32_2x1SM_SSISI_SI_fLi128ELi128ELNS4_4UMMA5MajorE0ELSO_0ELNSN_7ScaleInE0ELSP_0EEEEEENS4_6LayoutINS5_IJSC_SC_SC_EEENS5_IJNSA_ILi0EEESU_SU_EEEEENS5_IJNS4_10UnderscoreESX_SX_EEEEENS4_18SM100_TMA_2SM_LOADENS4_14ComposedLayoutINS4_7SwizzleILi3ELi4ELi3EEENS4_18smem_ptr_flag_bitsILi32EEENSS_INS5_IJNSA_ILi8EEENSA_ILi32EEEEEENS5_IJS17_SC_EEEEEEEvNS4_8identityES10_S1B_vS1C_EENS_8epilogue10collective18CollectiveEpilogueINS1E_23Sm100TmaWarpSpecializedILi4ELi2ELi16ELb1ELb0EEEJNS5_IJSG_SF_SG_EEENS5_IJNSS_ISG_SC_EENSS_INS5_IJNSA_ILi16EEESB_EEENS5_IJSC_SG_EEEEEEEESI_SJ_SI_SJ_NS1E_6fusion15FusionCallbacksIS1I_NS1Q_17LinearCombinationISI_fSI_fLNS_15FloatRoundStyleE2EEES1J_S1P_JEEENS4_5SM1004TMEM4LOAD26SM100_TMEM_LOAD_32dp32b16xENS4_13SM90_TMA_LOADENS11_INS12_ILi2ELi4ELi3EEES15_NSS_INS5_IJS16_S1L_EEENS5_IJS1L_SC_EEEEEEENS4_39AutoVectorizingCopyWithAssumedAlignmentILi128EEENS4_14SM90_TMA_STOREES25_S27_S27_EEEvvEEEEvNT_6ParamsE)
        /*0044*/ 	.word	0x00000000
.L_29:


//--------------------- .nv.compat                --------------------------
	.section	.nv.compat,"",@"SHT_CUDA_COMPAT_INFO"
	.align	4
        /*0000*/ 	.byte	0x02, 0x09, 0x01, 0x00, 0x02, 0x02, 0x02, 0x00, 0x02, 0x05, 0x05, 0x00, 0x03, 0x07, 0x01, 0x01
        /*0010*/ 	.byte	0x02, 0x03, 0x01, 0x00, 0x02, 0x06, 0x01, 0x00, 0x04, 0x0b, 0x08, 0x00, 0x09, 0x00, 0x00, 0x00
        /*0020*/ 	.byte	0x00, 0x00, 0x00, 0x00


//--------------------- .nv.info._ZN7cutlass13device_kernelINS_4gemm6kernel13GemmUniversalIN4cute5tupleIJiiiiEEENS1_10collective13CollectiveMmaINS1_35MainloopSm100TmaUmmaWarpSpecializedILi4ELi2ELi4ENS5_IJNS4_1CILi2EEENSA_ILi1EEESC_EEEEENS5_IJNSA_ILi128EEESF_NSA_ILi64EEEEEENS_10tfloat32_tENS5_IJlSC_lEEESI_SJ_NS4_8TiledMMAINS4_8MMA_AtomIJNS4_23SM100_MMA_TF32_2x1SM_SSISI_SI_fLi128ELi128ELNS4_4UMMA5MajorE0ELSO_0ELNSN_7ScaleInE0ELSP_0EEEEEENS4_6LayoutINS5_IJSC_SC_SC_EEENS5_IJNSA_ILi0EEESU_SU_EEEEENS5_IJNS4_10UnderscoreESX_SX_EEEEENS4_18SM100_TMA_2SM_LOADENS4_14ComposedLayoutINS4_7SwizzleILi3ELi4ELi3EEENS4_18smem_ptr_flag_bitsILi32EEENSS_INS5_IJNSA_ILi8EEENSA_ILi32EEEEEENS5_IJS17_SC_EEEEEEEvNS4_8identityES10_S1B_vS1C_EENS_8epilogue10collective18CollectiveEpilogueINS1E_23Sm100TmaWarpSpecializedILi4ELi2ELi16ELb1ELb0EEEJNS5_IJSG_SF_SG_EEENS5_IJNSS_ISG_SC_EENSS_INS5_IJNSA_ILi16EEESB_EEENS5_IJSC_SG_EEEEEEEESI_SJ_SI_SJ_NS1E_6fusion15FusionCallbacksIS1I_NS1Q_17LinearCombinationISI_fSI_fLNS_15FloatRoundStyleE2EEES1J_S1P_JEEENS4_5SM1004TMEM4LOAD26SM100_TMEM_LOAD_32dp32b16xENS4_13SM90_TMA_LOADENS11_INS12_ILi2ELi4ELi3EEES15_NSS_INS5_IJS16_S1L_EEENS5_IJS1L_SC_EEEEEEENS4_39AutoVectorizingCopyWithAssumedAlignmentILi128EEENS4_14SM90_TMA_STOREES25_S27_S27_EEEvvEEEEvNT_6ParamsE --------------------------
	.section	.nv.info._ZN7cutlass13device_kernelINS_4gemm6kernel13GemmUniversalIN4cute5tupleIJiiiiEEENS1_10collective13CollectiveMmaINS1_35MainloopSm100TmaUmmaWarpSpecializedILi4ELi2ELi4ENS5_IJNS4_1CILi2EEENSA_ILi1EEESC_EEEEENS5_IJNSA_ILi128EEESF_NSA_ILi64EEEEEENS_10tfloat32_tENS5_IJlSC_lEEESI_SJ_NS4_8TiledMMAINS4_8MMA_AtomIJNS4_23SM100_MMA_TF32_2x1SM_SSISI_SI_fLi128ELi128ELNS4_4UMMA5MajorE0ELSO_0ELNSN_7ScaleInE0ELSP_0EEEEEENS4_6LayoutINS5_IJSC_SC_SC_EEENS5_IJNSA_ILi0EEESU_SU_EEEEENS5_IJNS4_10UnderscoreESX_SX_EEEEENS4_18SM100_TMA_2SM_LOADENS4_14ComposedLayoutINS4_7SwizzleILi3ELi4ELi3EEENS4_18smem_ptr_flag_bitsILi32EEENSS_INS5_IJNSA_ILi8EEENSA_ILi32EEEEEENS5_IJS17_SC_EEEEEEEvNS4_8identityES10_S1B_vS1C_EENS_8epilogue10collective18CollectiveEpilogueINS1E_23Sm100TmaWarpSpecializedILi4ELi2ELi16ELb1ELb0EEEJNS5_IJSG_SF_SG_EEENS5_IJNSS_ISG_SC_EENSS_INS5_IJNSA_ILi16EEESB_EEENS5_IJSC_SG_EEEEEEEESI_SJ_SI_SJ_NS1E_6fusion15FusionCallbacksIS1I_NS1Q_17LinearCombinationISI_fSI_fLNS_15FloatRoundStyleE2EEES1J_S1P_JEEENS4_5SM1004TMEM4LOAD26SM100_TMEM_LOAD_32dp32b16xENS4_13SM90_TMA_LOADENS11_INS12_ILi2ELi4ELi3EEES15_NSS_INS5_IJS16_S1L_EEENS5_IJS1L_SC_EEEEEEENS4_39AutoVectorizingCopyWithAssumedAlignmentILi128EEENS4_14SM90_TMA_STOREES25_S27_S27_EEEvvEEEEvNT_6ParamsE,"",@"SHT_CUDA_INFO"
	.sectionflags	@""
	.align	4


	//----- nvinfo : EIATTR_CUDA_API_VERSION
	.align		4
        /*0000*/ 	.byte	0x04, 0x37
        /*0002*/ 	.short	(.L_31 - .L_30)
.L_30:
        /*0004*/ 	.word	0x00000082


	//----- nvinfo : EIATTR_KPARAM_INFO
	.align		4
.L_31:
        /*0008*/ 	.byte	0x04, 0x17
        /*000a*/ 	.short	(.L_33 - .L_32)
.L_32:
        /*000c*/ 	.word	0x00000000
        /*0010*/ 	.short	0x0000
        /*0012*/ 	.short	0x0000
        /*0014*/ 	.byte	0x00, 0xf0, 0x01, 0x20


	//----- nvinfo : EIATTR_AT_ENTRY_FRAGMENTS
	.align		4
.L_33:
        /*0018*/ 	.byte	0x04, 0x4f
        /*001a*/ 	.short	(.L_35 - .L_34)


	//   ....[0]....
.L_34:
        /*001c*/ 	.word	0x00000007


	//----- nvinfo : EIATTR_RESERVED_SMEM_USED
	.align		4
.L_35:
        /*0020*/ 	.byte	0x01, 0x41
	.zero		2


	//----- nvinfo : EIATTR_SPARSE_MMA_MASK
	.align		4
        /*0024*/ 	.byte	0x03, 0x50
        /*0026*/ 	.short	0x0000


	//----- nvinfo : EIATTR_TCGEN05_2CTA_USED
	.align		4
        /*0028*/ 	.byte	0x01, 0x52
	.zero		2


	//----- nvinfo : EIATTR_MAXREG_COUNT
	.align		4
        /*002c*/ 	.byte	0x03, 0x1b
        /*002e*/ 	.short	0x00ff


	//----- nvinfo : EIATTR_NUM_BARRIERS
	.align		4
        /*0030*/ 	.byte	0x02, 0x4c
        /*0032*/ 	.byte	0x07
	.zero		1


	//----- nvinfo : EIATTR_EXTERNS
	.align		4
        /*0034*/ 	.byte	0x04, 0x0f
        /*0036*/ 	.short	(.L_37 - .L_36)


	//   ....[0]....
	.align		4
.L_36:
        /*0038*/ 	.word	index@(__assertfail)


	//----- nvinfo : EIATTR_MERCURY_ISA_VERSION
	.align		4
.L_37:
        /*003c*/ 	.byte	0x03, 0x5f
        /*003e*/ 	.short	0x0101


	//----- nvinfo : EIATTR_INT_WARP_WIDE_INSTR_OFFSETS
	.align		4
        /*0040*/ 	.byte	0x04, 0x31
        /*0042*/ 	.short	(.L_39 - .L_38)


	//   ....[0]....
.L_38:
        /*0044*/ 	.word	0x00000d10


	//   ....[1]....
        /*0048*/ 	.word	0x00000db0


	//   ....[2]....
        /*004c*/ 	.word	0x00002240


	//   ....[3]....
        /*0050*/ 	.word	0x000042e0


	//   ....[4]....
        /*0054*/ 	.word	0x00004300


	//   ....[5]....
        /*0058*/ 	.word	0x00004330


	//   ....[6]....
        /*005c*/ 	.word	0x00004c70


	//   ....[7]....
        /*0060*/ 	.word	0x00004c90


	//   ....[8]....
        /*0064*/ 	.word	0x00004d80


	//   ....[9]....
        /*0068*/ 	.word	0x00004e40


	//   ....[10]....
        /*006c*/ 	.word	0x00004e60


	//   ....[11]....
        /*0070*/ 	.word	0x00004f50


	//   ....[12]....
        /*0074*/ 	.word	0x00005020


	//   ....[13]....
        /*0078*/ 	.word	0x00005040


	//   ....[14]....
        /*007c*/ 	.word	0x00005170


	//   ....[15]....
        /*0080*/ 	.word	0x000052f0


	//   ....[16]....
        /*0084*/ 	.word	0x00005300


	//   ....[17]....
        /*0088*/ 	.word	0x00005490


	//----- nvinfo : EIATTR_COOP_GROUP_MASK_REGIDS
	.align		4
.L_39:
        /*008c*/ 	.byte	0x04, 0x29
        /*008e*/ 	.short	(.L_41 - .L_40)


	//   ....[0]....
.L_40:
        /*0090*/ 	.word	0xffffffff


	//   ....[1]....
        /*0094*/ 	.word	0xffffffff


	//   ....[2]....
        /*0098*/ 	.word	0xffffffff


	//   ....[3]....
        /*009c*/ 	.word	0xffffffff


	//   ....[4]....
        /*00a0*/ 	.word	0xffffffff


	//   ....[5]....
        /*00a4*/ 	.word	0xffffffff


	//   ....[6]....
        /*00a8*/ 	.word	0xffffffff


	//   ....[7]....
        /*00ac*/ 	.word	0xffffffff


	//   ....[8]....
        /*00b0*/ 	.word	0xffffffff


	//   ....[9]....
        /*00b4*/ 	.word	0xffffffff


	//   ....[10]....
        /*00b8*/ 	.word	0xffffffff


	//   ....[11]....
        /*00bc*/ 	.word	0xffffffff


	//   ....[12]....
        /*00c0*/ 	.word	0xffffffff


	//   ....[13]....
        /*00c4*/ 	.word	0xffffffff


	//----- nvinfo : EIATTR_COOP_GROUP_INSTR_OFFSETS
	.align		4
.L_41:
        /*00c8*/ 	.byte	0x04, 0x28
        /*00ca*/ 	.short	(.L_43 - .L_42)


	//   ....[0]....
.L_42:
        /*00cc*/ 	.word	0x000000c0


	//   ....[1]....
        /*00d0*/ 	.word	0x00000500


	//   ....[2]....
        /*00d4*/ 	.word	0x00000680


	//   ....[3]....
        /*00d8*/ 	.word	0x00000810


	//   ....[4]....
        /*00dc*/ 	.word	0x00000900


	//   ....[5]....
        /*00e0*/ 	.word	0x00000a60


	//   ....[6]....
        /*00e4*/ 	.word	0x00000bf0


	//   ....[7]....
        /*00e8*/ 	.word	0x00000e30


	//   ....[8]....
        /*00ec*/ 	.word	0x00002120


	//   ....[9]....
        /*00f0*/ 	.word	0x00002f00


	//   ....[10]....
        /*00f4*/ 	.word	0x000033d0


	//   ....[11]....
        /*00f8*/ 	.word	0x00003400


	//   ....[12]....
        /*00fc*/ 	.word	0x000041e0


	//   ....[13]....
        /*0100*/ 	.word	0x000043f0


	//----- nvinfo : EIATTR_VRC_CTA_INIT_COUNT
	.align		4
.L_43:
        /*0104*/ 	.byte	0x02, 0x4a
        /*0106*/ 	.byte	0x80
	.zero		1


	//----- nvinfo : EIATTR_SYSCALL_OFFSETS
	.align		4
        /*0108*/ 	.byte	0x04, 0x46
        /*010a*/ 	.short	(.L_45 - .L_44)


	//   ....[0]....
.L_44:
        /*010c*/ 	.word	0x00005f80


	//   ....[1]....
        /*0110*/ 	.word	0x00006070


	//   ....[2]....
        /*0114*/ 	.word	0x000067e0


	//   ....[3]....
        /*0118*/ 	.word	0x000071a0


	//   ....[4]....
        /*011c*/ 	.word	0x00007b40


	//   ....[5]....
        /*0120*/ 	.word	0x000084e0


	//----- nvinfo : EIATTR_MBARRIER_INSTR_OFFSETS
	.align		4
.L_45:
        /*0124*/ 	.byte	0x04, 0x39
        /*0126*/ 	.short	(.L_47 - .L_46)


	//   ....[0]....
.L_46:
        /*0128*/ 	.word	0x000005f0
        /*012c*/ 	.word	0x000000ff
        /*0130*/ 	.word	0x00000000
        /*0134*/ 	.short	0x0100
        /*0136*/ 	.byte	0x08
	.zero		1


	//   ....[1]....
        /*0138*/ 	.word	0x00000600
        /*013c*/ 	.word	0x000000ff
        /*0140*/ 	.word	0x00000020
        /*0144*/ 	.short	0x0100
        /*0146*/ 	.byte	0x08
	.zero		1


	//   ....[2]....
        /*0148*/ 	.word	0x00000610
        /*014c*/ 	.word	0x000000ff
        /*0150*/ 	.word	0x00000008
        /*0154*/ 	.short	0x0100
        /*0156*/ 	.byte	0x08
	.zero		1


	//   ....[3]....
        /*0158*/ 	.word	0x00000620
        /*015c*/ 	.word	0x000000ff
        /*0160*/ 	.word	0x00000028
        /*0164*/ 	.short	0x0100
        /*0166*/ 	.byte	0x08
	.zero		1


	//   ....[4]....
        /*0168*/ 	.word	0x00000630
        /*016c*/ 	.word	0x000000ff
        /*0170*/ 	.word	0x00000010
        /*0174*/ 	.short	0x0100
        /*0176*/ 	.byte	0x08
	.zero		1


	//   ....[5]....
        /*0178*/ 	.word	0x00000640
        /*017c*/ 	.word	0x000000ff
        /*0180*/ 	.word	0x00000030
        /*0184*/ 	.short	0x0100
        /*0186*/ 	.byte	0x08
	.zero		1


	//   ....[6]....
        /*0188*/ 	.word	0x00000650
        /*018c*/ 	.word	0x000000ff
        /*0190*/ 	.word	0x00000018
        /*0194*/ 	.short	0x0100
        /*0196*/ 	.byte	0x08
	.zero		1


	//   ....[7]....
        /*0198*/ 	.word	0x00000660
        /*019c*/ 	.word	0x000000ff
        /*01a0*/ 	.word	0x00000038
        /*01a4*/ 	.short	0x0100
        /*01a6*/ 	.byte	0x08
	.zero		1


	//   ....[8]....
        /*01a8*/ 	.word	0x00000780
        /*01ac*/ 	.word	0x000000ff
        /*01b0*/ 	.word	0x00000040
        /*01b4*/ 	.short	0x0100
        /*01b6*/ 	.byte	0x09
	.zero		1


	//   ....[9]....
        /*01b8*/ 	.word	0x00000790
        /*01bc*/ 	.word	0x000000ff
        /*01c0*/ 	.word	0x00000060
        /*01c4*/ 	.short	0x0100
        /*01c6*/ 	.byte	0x09
	.zero		1


	//   ....[10]....
        /*01c8*/ 	.word	0x000007a0
        /*01cc*/ 	.word	0x000000ff
        /*01d0*/ 	.word	0x00000048
        /*01d4*/ 	.short	0x0100
        /*01d6*/ 	.byte	0x09
	.zero		1


	//   ....[11]....
        /*01d8*/ 	.word	0x000007b0
        /*01dc*/ 	.word	0x000000ff
        /*01e0*/ 	.word	0x00000068
        /*01e4*/ 	.short	0x0100
        /*01e6*/ 	.byte	0x09
	.zero		1


	//   ....[12]....
        /*01e8*/ 	.word	0x000007c0
        /*01ec*/ 	.word	0x000000ff
        /*01f0*/ 	.word	0x00000050
        /*01f4*/ 	.short	0x0100
        /*01f6*/ 	.byte	0x09
	.zero		1


	//   ....[13]....
        /*01f8*/ 	.word	0x000007d0
        /*01fc*/ 	.word	0x000000ff
        /*0200*/ 	.word	0x00000070
        /*0204*/ 	.short	0x0100
        /*0206*/ 	.byte	0x09
	.zero		1


	//   ....[14]....
        /*0208*/ 	.word	0x000007e0
        /*020c*/ 	.word	0x000000ff
        /*0210*/ 	.word	0x00000058
        /*0214*/ 	.short	0x0100
        /*0216*/ 	.byte	0x09
	.zero		1


	//   ....[15]....
        /*0218*/ 	.word	0x000007f0
        /*021c*/ 	.word	0x000000ff
        /*0220*/ 	.word	0x00000078
        /*0224*/ 	.short	0x0100
        /*0226*/ 	.byte	0x09
	.zero		1


	//   ....[16]....
        /*0228*/ 	.word	0x000008d0
        /*022c*/ 	.word	0x000000ff
        /*0230*/ 	.word	0x00000080
        /*0234*/ 	.short	0x0100
        /*0236*/ 	.byte	0x08
	.zero		1


	//   ....[17]....
        /*0238*/ 	.word	0x000008e0
        /*023c*/ 	.word	0x000000ff
        /*0240*/ 	.word	0x00000088
        /*0244*/ 	.short	0x0100
        /*0246*/ 	.byte	0x08
	.zero		1


	//   ....[18]....
        /*0248*/ 	.word	0x00000a10
        /*024c*/ 	.word	0x000000ff
        /*0250*/ 	.word	0x00000090
        /*0254*/ 	.short	0x0100
        /*0256*/ 	.byte	0x08
	.zero		1


	//   ....[19]....
        /*0258*/ 	.word	0x00000a20
        /*025c*/ 	.word	0x000000ff
        /*0260*/ 	.word	0x000000a0
        /*0264*/ 	.short	0x0100
        /*0266*/ 	.byte	0x08
	.zero		1


	//   ....[20]....
        /*0268*/ 	.word	0x00000a30
        /*026c*/ 	.word	0x000000ff
        /*0270*/ 	.word	0x00000098
        /*0274*/ 	.short	0x0100
        /*0276*/ 	.byte	0x08
	.zero		1


	//   ....[21]....
        /*0278*/ 	.word	0x00000a40
        /*027c*/ 	.word	0x000000ff
        /*0280*/ 	.word	0x000000a8
        /*0284*/ 	.short	0x0100
        /*0286*/ 	.byte	0x08
	.zero		1


	//   ....[22]....
        /*0288*/ 	.word	0x00000b60
        /*028c*/ 	.word	0x000000ff
        /*0290*/ 	.word	0x000000b0
        /*0294*/ 	.short	0x0100
        /*0296*/ 	.byte	0x09
	.zero		1


	//   ....[23]....
        /*0298*/ 	.word	0x00000b70
        /*029c*/ 	.word	0x000000ff
        /*02a0*/ 	.word	0x000000d0
        /*02a4*/ 	.short	0x0100
        /*02a6*/ 	.byte	0x09
	.zero		1


	//   ....[24]....
        /*02a8*/ 	.word	0x00000b80
        /*02ac*/ 	.word	0x000000ff
        /*02b0*/ 	.word	0x000000b8
        /*02b4*/ 	.short	0x0100
        /*02b6*/ 	.byte	0x09
	.zero		1


	//   ....[25]....
        /*02b8*/ 	.word	0x00000b90
        /*02bc*/ 	.word	0x000000ff
        /*02c0*/ 	.word	0x000000d8
        /*02c4*/ 	.short	0x0100
        /*02c6*/ 	.byte	0x09
	.zero		1


	//   ....[26]....
        /*02c8*/ 	.word	0x00000ba0
        /*02cc*/ 	.word	0x000000ff
        /*02d0*/ 	.word	0x000000c0
        /*02d4*/ 	.short	0x0100
        /*02d6*/ 	.byte	0x09
	.zero		1


	//   ....[27]....
        /*02d8*/ 	.word	0x00000bb0
        /*02dc*/ 	.word	0x000000ff
        /*02e0*/ 	.word	0x000000e0
        /*02e4*/ 	.short	0x0100
        /*02e6*/ 	.byte	0x09
	.zero		1


	//   ....[28]....
        /*02e8*/ 	.word	0x00000bc0
        /*02ec*/ 	.word	0x000000ff
        /*02f0*/ 	.word	0x000000c8
        /*02f4*/ 	.short	0x0100
        /*02f6*/ 	.byte	0x09
	.zero		1


	//   ....[29]....
        /*02f8*/ 	.word	0x00000bd0
        /*02fc*/ 	.word	0x000000ff
        /*0300*/ 	.word	0x000000e8
        /*0304*/ 	.short	0x0100
        /*0306*/ 	.byte	0x09
	.zero		1


	//   ....[30]....
        /*0308*/ 	.word	0x00000cc0
        /*030c*/ 	.word	0x000000ff
        /*0310*/ 	.word	0x000000f0
        /*0314*/ 	.short	0x0100
        /*0316*/ 	.byte	0x08
	.zero		1


	//   ....[31]....
        /*0318*/ 	.word	0x00000cd0
        /*031c*/ 	.word	0x000000ff
        /*0320*/ 	.word	0x00000100
        /*0324*/ 	.short	0x0100
        /*0326*/ 	.byte	0x08
	.zero		1


	//   ....[32]....
        /*0328*/ 	.word	0x00000ce0
        /*032c*/ 	.word	0x000000ff
        /*0330*/ 	.word	0x000000f8
        /*0334*/ 	.short	0x0100
        /*0336*/ 	.byte	0x08
	.zero		1


	//   ....[33]....
        /*0338*/ 	.word	0x00000cf0
        /*033c*/ 	.word	0x000000ff
        /*0340*/ 	.word	0x00000108
        /*0344*/ 	.short	0x0100
        /*0346*/ 	.byte	0x08
	.zero		1


	//   ....[34]....
        /*0348*/ 	.word	0x00000de0
        /*034c*/ 	.word	0x000000ff
        /*0350*/ 	.word	0x00000110
        /*0354*/ 	.short	0x0100
        /*0356*/ 	.byte	0x07
	.zero		1


	//   ....[35]....
        /*0358*/ 	.word	0x000017f0
        /*035c*/ 	.word	0x00000003
        /*0360*/ 	.word	0x00000100
        /*0364*/ 	.short	0x010a
        /*0366*/ 	.byte	0xff
	.zero		1


	//   ....[36]....
        /*0368*/ 	.word	0x00001820
        /*036c*/ 	.word	0x00000003
        /*0370*/ 	.word	0x000000f0
        /*0374*/ 	.short	0x0101
        /*0376*/ 	.byte	0xff
	.zero		1


	//   ....[37]....
        /*0378*/ 	.word	0x00001920
        /*037c*/ 	.word	0x000000ff
        /*0380*/ 	.word	0x00000020
        /*0384*/ 	.short	0x010a
        /*0386*/ 	.byte	0x08
	.zero		1


	//   ....[38]....
        /*0388*/ 	.word	0x000019e0
        /*038c*/ 	.word	0x000000ff
        /*0390*/ 	.word	0x00000020
        /*0394*/ 	.short	0x010a
        /*0396*/ 	.byte	0x21
	.zero		1


	//   ....[39]....
        /*0398*/ 	.word	0x00001b90
        /*039c*/ 	.word	0x000000ff
        /*03a0*/ 	.word	0x00000020
        /*03a4*/ 	.short	0x010a
        /*03a6*/ 	.byte	0x08
	.zero		1


	//   ....[40]....
        /*03a8*/ 	.word	0x00001d40
        /*03ac*/ 	.word	0x000000ff
        /*03b0*/ 	.word	0x00000088
        /*03b4*/ 	.short	0x0101
        /*03b6*/ 	.byte	0x06
	.zero		1


	//   ....[41]....
        /*03b8*/ 	.word	0x00001d60
        /*03bc*/ 	.word	0x000000ff
        /*03c0*/ 	.word	0x00000020
        /*03c4*/ 	.short	0x010a
        /*03c6*/ 	.byte	0x08
	.zero		1


	//   ....[42]....
        /*03c8*/ 	.word	0x00001de0
        /*03cc*/ 	.word	0x000000ff
        /*03d0*/ 	.word	0x00000020
        /*03d4*/ 	.short	0x010a
        /*03d6*/ 	.byte	0x21
	.zero		1


	//   ....[43]....
        /*03d8*/ 	.word	0x00001f70
        /*03dc*/ 	.word	0x000000ff
        /*03e0*/ 	.word	0x00000020
        /*03e4*/ 	.short	0x010a
        /*03e6*/ 	.byte	0x08
	.zero		1


	//   ....[44]....
        /*03e8*/ 	.word	0x00002150
        /*03ec*/ 	.word	0x00000002
        /*03f0*/ 	.word	0x00000090
        /*03f4*/ 	.short	0x010a
        /*03f6*/ 	.byte	0xff
	.zero		1


	//   ....[45]....
        /*03f8*/ 	.word	0x00002210
        /*03fc*/ 	.word	0x00000002
        /*0400*/ 	.word	0x00000000
        /*0404*/ 	.short	0x0101
        /*0406*/ 	.byte	0xff
	.zero		1


	//   ....[46]....
        /*0408*/ 	.word	0x00002770
        /*040c*/ 	.word	0x000000ff
        /*0410*/ 	.word	0x00000000
        /*0414*/ 	.short	0x010a
        /*0416*/ 	.byte	0x04
	.zero		1


	//   ....[47]....
        /*0418*/ 	.word	0x00002800
        /*041c*/ 	.word	0x000000ff
        /*0420*/ 	.word	0x00000000
        /*0424*/ 	.short	0x010a
        /*0426*/ 	.byte	0x04
	.zero		1


	//   ....[48]....
        /*0428*/ 	.word	0x00002890
        /*042c*/ 	.word	0x000000ff
        /*0430*/ 	.word	0x00000000
        /*0434*/ 	.short	0x010a
        /*0436*/ 	.byte	0x04
	.zero		1


	//   ....[49]....
        /*0438*/ 	.word	0x00002930
        /*043c*/ 	.word	0x00000000
        /*0440*/ 	.word	0x00000000
        /*0444*/ 	.short	0x010a
        /*0446*/ 	.byte	0xff
	.zero		1


	//   ....[50]....
        /*0448*/ 	.word	0x00002a60
        /*044c*/ 	.word	0x00000000
        /*0450*/ 	.word	0x000000f0
        /*0454*/ 	.short	0x010a
        /*0456*/ 	.byte	0xff
	.zero		1


	//   ....[51]....
        /*0458*/ 	.word	0x00002ad0
        /*045c*/ 	.word	0x00000004
        /*0460*/ 	.word	0x00000000
        /*0464*/ 	.short	0x0101
        /*0466*/ 	.byte	0xff
	.zero		1


	//   ....[52]....
        /*0468*/ 	.word	0x00002af0
        /*046c*/ 	.word	0x000000ff
        /*0470*/ 	.word	0x000000a0
        /*0474*/ 	.short	0x010a
        /*0476*/ 	.byte	0x05
	.zero		1


	//   ....[53]....
        /*0478*/ 	.word	0x00002c10
        /*047c*/ 	.word	0x00000000
        /*0480*/ 	.word	0x00000090
        /*0484*/ 	.short	0x010a
        /*0486*/ 	.byte	0xff
	.zero		1


	//   ....[54]....
        /*0488*/ 	.word	0x00002d10
        /*048c*/ 	.word	0x00000000
        /*0490*/ 	.word	0x00000000
        /*0494*/ 	.short	0x0101
        /*0496*/ 	.byte	0xff
	.zero		1


	//   ....[55]....
        /*0498*/ 	.word	0x00002da0
        /*049c*/ 	.word	0x000000ff
        /*04a0*/ 	.word	0x000000a0
        /*04a4*/ 	.short	0x0106
        /*04a6*/ 	.byte	0x05
	.zero		1


	//   ....[56]....
        /*04a8*/ 	.word	0x00002dc0
        /*04ac*/ 	.word	0x000000ff
        /*04b0*/ 	.word	0x000000a0
        /*04b4*/ 	.short	0x010a
        /*04b6*/ 	.byte	0x05
	.zero		1


	//   ....[57]....
        /*04b8*/ 	.word	0x00002e50
        /*04bc*/ 	.word	0x000000ff
        /*04c0*/ 	.word	0x000000a0
        /*04c4*/ 	.short	0x0106
        /*04c6*/ 	.byte	0x04
	.zero		1


	//   ....[58]....
        /*04c8*/ 	.word	0x00002e90
        /*04cc*/ 	.word	0x00000000
        /*04d0*/ 	.word	0x000000a0
        /*04d4*/ 	.short	0x010a
        /*04d6*/ 	.byte	0xff
	.zero		1


	//   ....[59]....
        /*04d8*/ 	.word	0x000030d0
        /*04dc*/ 	.word	0x000000ff
        /*04e0*/ 	.word	0x00000008
        /*04e4*/ 	.short	0x010a
        /*04e6*/ 	.byte	0x06
	.zero		1


	//   ....[60]....
        /*04e8*/ 	.word	0x000030f0
        /*04ec*/ 	.word	0x000000ff
        /*04f0*/ 	.word	0x00000008
        /*04f4*/ 	.short	0x010a
        /*04f6*/ 	.byte	0x06
	.zero		1


	//   ....[61]....
        /*04f8*/ 	.word	0x00003280
        /*04fc*/ 	.word	0x000000ff
        /*0500*/ 	.word	0x00000008
        /*0504*/ 	.short	0x010a
        /*0506*/ 	.byte	0x06
	.zero		1


	//   ....[62]....
        /*0508*/ 	.word	0x000032a0
        /*050c*/ 	.word	0x000000ff
        /*0510*/ 	.word	0x00000008
        /*0514*/ 	.short	0x010a
        /*0516*/ 	.byte	0x06
	.zero		1


	//   ....[63]....
        /*0518*/ 	.word	0x00003360
        /*051c*/ 	.word	0x000000ff
        /*0520*/ 	.word	0x00000000
        /*0524*/ 	.short	0x0101
        /*0526*/ 	.byte	0x07
	.zero		1


	//   ....[64]....
        /*0528*/ 	.word	0x00003720
        /*052c*/ 	.word	0x00000000
        /*0530*/ 	.word	0x00000090
        /*0534*/ 	.short	0x010a
        /*0536*/ 	.byte	0xff
	.zero		1


	//   ....[65]....
        /*0538*/ 	.word	0x000037e0
        /*053c*/ 	.word	0x00000000
        /*0540*/ 	.word	0x00000000
        /*0544*/ 	.short	0x0101
        /*0546*/ 	.byte	0xff
	.zero		1


	//   ....[66]....
        /*0548*/ 	.word	0x00003890
        /*054c*/ 	.word	0x000000ff
        /*0550*/ 	.word	0x00000000
        /*0554*/ 	.short	0x010a
        /*0556*/ 	.byte	0x09
	.zero		1


	//   ....[67]....
        /*0558*/ 	.word	0x000038b0
        /*055c*/ 	.word	0x000000ff
        /*0560*/ 	.word	0x000000d0
        /*0564*/ 	.short	0x010a
        /*0566*/ 	.byte	0x08
	.zero		1


	//   ....[68]....
        /*0568*/ 	.word	0x00003960
        /*056c*/ 	.word	0x000000ff
        /*0570*/ 	.word	0x00000000
        /*0574*/ 	.short	0x010a
        /*0576*/ 	.byte	0x0e
	.zero		1


	//   ....[69]....
        /*0578*/ 	.word	0x00003a90
        /*057c*/ 	.word	0x000000ff
        /*0580*/ 	.word	0x00000000
        /*0584*/ 	.short	0x010a
        /*0586*/ 	.byte	0x26
	.zero		1


	//   ....[70]....
        /*0588*/ 	.word	0x00003ed0
        /*058c*/ 	.word	0x000000ff
        /*0590*/ 	.word	0x00000000
        /*0594*/ 	.short	0x010a
        /*0596*/ 	.byte	0x08
	.zero		1


	//   ....[71]....
        /*0598*/ 	.word	0x00003f60
        /*059c*/ 	.word	0x000000ff
        /*05a0*/ 	.word	0x00000000
        /*05a4*/ 	.short	0x010a
        /*05a6*/ 	.byte	0x08
	.zero		1


	//   ....[72]....
        /*05a8*/ 	.word	0x00003ff0
        /*05ac*/ 	.word	0x000000ff
        /*05b0*/ 	.word	0x00000000
        /*05b4*/ 	.short	0x010a
        /*05b6*/ 	.byte	0x08
	.zero		1


	//   ....[73]....
        /*05b8*/ 	.word	0x00004090
        /*05bc*/ 	.word	0x00000000
        /*05c0*/ 	.word	0x00000000
        /*05c4*/ 	.short	0x010a
        /*05c6*/ 	.byte	0xff
	.zero		1


	//   ....[74]....
        /*05c8*/ 	.word	0x000040d0
        /*05cc*/ 	.word	0x00000000
        /*05d0*/ 	.word	0x00000000
        /*05d4*/ 	.short	0x010a
        /*05d6*/ 	.byte	0xff
	.zero		1


	//   ....[75]....
        /*05d8*/ 	.word	0x00004140
        /*05dc*/ 	.word	0x000000ff
        /*05e0*/ 	.word	0x00000000
        /*05e4*/ 	.short	0x0101
        /*05e6*/ 	.byte	0x05
	.zero		1


	//   ....[76]....
        /*05e8*/ 	.word	0x00004180
        /*05ec*/ 	.word	0x000000ff
        /*05f0*/ 	.word	0x00000110
        /*05f4*/ 	.short	0x010a
        /*05f6*/ 	.byte	0x07
	.zero		1


	//   ....[77]....
        /*05f8*/ 	.word	0x000041d0
        /*05fc*/ 	.word	0x000000ff
        /*0600*/ 	.word	0x00000000
        /*0604*/ 	.short	0x0101
        /*0606*/ 	.byte	0x05
	.zero		1


	//   ....[78]....
        /*0608*/ 	.word	0x00004620
        /*060c*/ 	.word	0x00000000
        /*0610*/ 	.word	0x00000090
        /*0614*/ 	.short	0x010a
        /*0616*/ 	.byte	0xff
	.zero		1


	//   ....[79]....
        /*0618*/ 	.word	0x000046e0
        /*061c*/ 	.word	0x00000000
        /*0620*/ 	.word	0x00000000
        /*0624*/ 	.short	0x0101
        /*0626*/ 	.byte	0xff
	.zero		1


	//   ....[80]....
        /*0628*/ 	.word	0x00004a00
        /*062c*/ 	.word	0x000000ff
        /*0630*/ 	.word	0x00000088
        /*0634*/ 	.short	0x010a
        /*0636*/ 	.byte	0x07
	.zero		1


	//   ....[81]....
        /*0638*/ 	.word	0x00004bf0
        /*063c*/ 	.word	0x000000ff
        /*0640*/ 	.word	0x00000060
        /*0644*/ 	.short	0x010a
        /*0646*/ 	.byte	0x07
	.zero		1


	//   ....[82]....
        /*0648*/ 	.word	0x00004de0
        /*064c*/ 	.word	0x000000ff
        /*0650*/ 	.word	0x00000040
        /*0654*/ 	.short	0x010b
        /*0656*/ 	.byte	0x07
	.zero		1


	//   ....[83]....
        /*0658*/ 	.word	0x00004df0
        /*065c*/ 	.word	0x000000ff
        /*0660*/ 	.word	0x00000000
        /*0664*/ 	.short	0x0101
        /*0666*/ 	.byte	0x0e
	.zero		1


	//   ....[84]....
        /*0668*/ 	.word	0x00004e10
        /*066c*/ 	.word	0x000000ff
        /*0670*/ 	.word	0x00000068
        /*0674*/ 	.short	0x010a
        /*0676*/ 	.byte	0x07
	.zero		1


	//   ....[85]....
        /*0678*/ 	.word	0x00004fc0
        /*067c*/ 	.word	0x000000ff
        /*0680*/ 	.word	0x00000048
        /*0684*/ 	.short	0x010b
        /*0686*/ 	.byte	0x07
	.zero		1


	//   ....[86]....
        /*0688*/ 	.word	0x00004fd0
        /*068c*/ 	.word	0x000000ff
        /*0690*/ 	.word	0x00000000
        /*0694*/ 	.short	0x0101
        /*0696*/ 	.byte	0x0e
	.zero		1


	//   ....[87]....
        /*0698*/ 	.word	0x00004fe0
        /*069c*/ 	.word	0x000000ff
        /*06a0*/ 	.word	0x00000070
        /*06a4*/ 	.short	0x010a
        /*06a6*/ 	.byte	0x07
	.zero		1


	//   ....[88]....
        /*06a8*/ 	.word	0x00005210
        /*06ac*/ 	.word	0x000000ff
        /*06b0*/ 	.word	0x00000050
        /*06b4*/ 	.short	0x010b
        /*06b6*/ 	.byte	0x07
	.zero		1


	//   ....[89]....
        /*06b8*/ 	.word	0x00005280
        /*06bc*/ 	.word	0x000000ff
        /*06c0*/ 	.word	0x00000000
        /*06c4*/ 	.short	0x0101
        /*06c6*/ 	.byte	0x0e
	.zero		1


	//   ....[90]....
        /*06c8*/ 	.word	0x000052c0
        /*06cc*/ 	.word	0x000000ff
        /*06d0*/ 	.word	0x00000078
        /*06d4*/ 	.short	0x010a
        /*06d6*/ 	.byte	0x07
	.zero		1


	//   ....[91]....
        /*06d8*/ 	.word	0x000054f0
        /*06dc*/ 	.word	0x000000ff
        /*06e0*/ 	.word	0x00000058
        /*06e4*/ 	.short	0x010b
        /*06e6*/ 	.byte	0x07
	.zero		1


	//   ....[92]....
        /*06e8*/ 	.word	0x00005510
        /*06ec*/ 	.word	0x000000ff
        /*06f0*/ 	.word	0x00000000
        /*06f4*/ 	.short	0x0101
        /*06f6*/ 	.byte	0x0d
	.zero		1


	//   ....[93]....
        /*06f8*/ 	.word	0x00005540
        /*06fc*/ 	.word	0x000000ff
        /*0700*/ 	.word	0x00000060
        /*0704*/ 	.short	0x010a
        /*0706*/ 	.byte	0x07
	.zero		1


	//   ....[94]....
        /*0708*/ 	.word	0x00005560
        /*070c*/ 	.word	0x000000ff
        /*0710*/ 	.word	0x00000068
        /*0714*/ 	.short	0x010a
        /*0716*/ 	.byte	0x07
	.zero		1


	//   ....[95]....
        /*0718*/ 	.word	0x00005580
        /*071c*/ 	.word	0x000000ff
        /*0720*/ 	.word	0x00000070
        /*0724*/ 	.short	0x010a
        /*0726*/ 	.byte	0x07
	.zero		1


	//   ....[96]....
        /*0728*/ 	.word	0x000055c0
        /*072c*/ 	.word	0x00000000
        /*0730*/ 	.word	0x00000078
        /*0734*/ 	.short	0x010a
        /*0736*/ 	.byte	0xff
	.zero		1


	//   ....[97]....
        /*0738*/ 	.word	0x00005940
        /*073c*/ 	.word	0x00000000
        /*0740*/ 	.word	0x00000090
        /*0744*/ 	.short	0x010a
        /*0746*/ 	.byte	0xff
	.zero		1


	//   ....[98]....
        /*0748*/ 	.word	0x00005a50
        /*074c*/ 	.word	0x00000000
        /*0750*/ 	.word	0x00000000
        /*0754*/ 	.short	0x0101
        /*0756*/ 	.byte	0xff
	.zero		1


	//   ....[99]....
        /*0758*/ 	.word	0x000064a0
        /*075c*/ 	.word	0x000000ff
        /*0760*/ 	.word	0x00000040
        /*0764*/ 	.short	0x010a
        /*0766*/ 	.byte	0x30
	.zero		1


	//   ....[100]....
        /*0768*/ 	.word	0x000064e0
        /*076c*/ 	.word	0x00000058
        /*0770*/ 	.word	0x000000b0
        /*0774*/ 	.short	0x010a
        /*0776*/ 	.byte	0xff
	.zero		1


	//   ....[101]....
        /*0778*/ 	.word	0x000065d0
        /*077c*/ 	.word	0x000000ff
        /*0780*/ 	.word	0x00000040
        /*0784*/ 	.short	0x010a
        /*0786*/ 	.byte	0x30
	.zero		1


	//   ....[102]....
        /*0788*/ 	.word	0x000066c0
        /*078c*/ 	.word	0x00000058
        /*0790*/ 	.word	0x000000b0
        /*0794*/ 	.short	0x010a
        /*0796*/ 	.byte	0xff
	.zero		1


	//   ....[103]....
        /*0798*/ 	.word	0x00006ed0
        /*079c*/ 	.word	0x00000000
        /*07a0*/ 	.word	0x00000000
        /*07a4*/ 	.short	0x0101
        /*07a6*/ 	.byte	0xff
	.zero		1


	//   ....[104]....
        /*07a8*/ 	.word	0x00006ee0
        /*07ac*/ 	.word	0x00000003
        /*07b0*/ 	.word	0x00000040
        /*07b4*/ 	.short	0x010a
        /*07b6*/ 	.byte	0xff
	.zero		1


	//   ....[105]....
        /*07b8*/ 	.word	0x00006fc0
        /*07bc*/ 	.word	0x00000003
        /*07c0*/ 	.word	0x00000040
        /*07c4*/ 	.short	0x010a
        /*07c6*/ 	.byte	0xff
	.zero		1


	//   ....[106]....
        /*07c8*/ 	.word	0x00007870
        /*07cc*/ 	.word	0x0000005b
        /*07d0*/ 	.word	0x00000000
        /*07d4*/ 	.short	0x0101
        /*07d6*/ 	.byte	0xff
	.zero		1


	//   ....[107]....
        /*07d8*/ 	.word	0x00007890
        /*07dc*/ 	.word	0x0000005c
        /*07e0*/ 	.word	0x00000040
        /*07e4*/ 	.short	0x010a
        /*07e6*/ 	.byte	0xff
	.zero		1


	//   ....[108]....
        /*07e8*/ 	.word	0x00007960
        /*07ec*/ 	.word	0x0000005c
        /*07f0*/ 	.word	0x00000040
        /*07f4*/ 	.short	0x010a
        /*07f6*/ 	.byte	0xff
	.zero		1


	//   ....[109]....
        /*07f8*/ 	.word	0x00008210
        /*07fc*/ 	.word	0x0000005b
        /*0800*/ 	.word	0x00000000
        /*0804*/ 	.short	0x0101
        /*0806*/ 	.byte	0xff
	.zero		1


	//   ....[110]....
        /*0808*/ 	.word	0x00008230
        /*080c*/ 	.word	0x0000005c
        /*0810*/ 	.word	0x00000040
        /*0814*/ 	.short	0x010a
        /*0816*/ 	.byte	0xff
	.zero		1


	//   ....[111]....
        /*0818*/ 	.word	0x00008300
        /*081c*/ 	.word	0x0000005c
        /*0820*/ 	.word	0x00000040
        /*0824*/ 	.short	0x010a
        /*0826*/ 	.byte	0xff
	.zero		1


	//   ....[112]....
        /*0828*/ 	.word	0x00008610
        /*082c*/ 	.word	0x00000058
        /*0830*/ 	.word	0x00000000
        /*0834*/ 	.short	0x0101
        /*0836*/ 	.byte	0xff
	.zero		1


	//   ....[113]....
        /*0838*/ 	.word	0x00008c00
        /*083c*/ 	.word	0x00000002
        /*0840*/ 	.word	0x00000000
        /*0844*/ 	.short	0x0101
        /*0846*/ 	.byte	0xff
	.zero		1


	//   ....[114]....
        /*0848*/ 	.word	0x00008e70
        /*084c*/ 	.word	0x000000ff
        /*0850*/ 	.word	0x00000000
        /*0854*/ 	.short	0x0101
        /*0856*/ 	.byte	0x04
	.zero		1


	//   ....[115]....
        /*0858*/ 	.word	0x00008e90
        /*085c*/ 	.word	0x00000003
        /*0860*/ 	.word	0x00000100
        /*0864*/ 	.short	0x010a
        /*0866*/ 	.byte	0xff
	.zero		1


	//   ....[116]....
        /*0868*/ 	.word	0x00008ef0
        /*086c*/ 	.word	0x00000002
        /*0870*/ 	.word	0x00000020
        /*0874*/ 	.short	0x010a
        /*0876*/ 	.byte	0xff
	.zero		1


	//   ....[117]....
        /*0878*/ 	.word	0x00008f50
        /*087c*/ 	.word	0x00000002
        /*0880*/ 	.word	0x00000020
        /*0884*/ 	.short	0x010a
        /*0886*/ 	.byte	0xff
	.zero		1


	//   ....[118]....
        /*0888*/ 	.word	0x00008fa0
        /*088c*/ 	.word	0x00000002
        /*0890*/ 	.word	0x00000090
        /*0894*/ 	.short	0x010a
        /*0896*/ 	.byte	0xff
	.zero		1


	//   ....[119]....
        /*0898*/ 	.word	0x00009000
        /*089c*/ 	.word	0x00000000
        /*08a0*/ 	.word	0x00000000
        /*08a4*/ 	.short	0x010a
        /*08a6*/ 	.byte	0xff
	.zero		1


	//   ....[120]....
        /*08a8*/ 	.word	0x00009060
        /*08ac*/ 	.word	0x00000000
        /*08b0*/ 	.word	0x00000000
        /*08b4*/ 	.short	0x010a
        /*08b6*/ 	.byte	0xff
	.zero		1


	//   ....[121]....
        /*08b8*/ 	.word	0x000090c0
        /*08bc*/ 	.word	0x00000000
        /*08c0*/ 	.word	0x00000000
        /*08c4*/ 	.short	0x010a
        /*08c6*/ 	.byte	0xff
	.zero		1


	//   ....[122]....
        /*08c8*/ 	.word	0x00009110
        /*08cc*/ 	.word	0x00000000
        /*08d0*/ 	.word	0x000000f0
        /*08d4*/ 	.short	0x010a
        /*08d6*/ 	.byte	0xff
	.zero		1


	//   ....[123]....
        /*08d8*/ 	.word	0x00009170
        /*08dc*/ 	.word	0x00000000
        /*08e0*/ 	.word	0x000000a0
        /*08e4*/ 	.short	0x010a
        /*08e6*/ 	.byte	0xff
	.zero		1


	//   ....[124]....
        /*08e8*/ 	.word	0x000091c0
        /*08ec*/ 	.word	0x00000000
        /*08f0*/ 	.word	0x00000090
        /*08f4*/ 	.short	0x010a
        /*08f6*/ 	.byte	0xff
	.zero		1


	//   ....[125]....
        /*08f8*/ 	.word	0x00009220
        /*08fc*/ 	.word	0x00000000
        /*0900*/ 	.word	0x000000a0
        /*0904*/ 	.short	0x010a
        /*0906*/ 	.byte	0xff
	.zero		1


	//   ....[126]....
        /*0908*/ 	.word	0x00009280
        /*090c*/ 	.word	0x00000004
        /*0910*/ 	.word	0x00000008
        /*0914*/ 	.short	0x010a
        /*0916*/ 	.byte	0xff
	.zero		1


	//   ....[127]....
        /*0918*/ 	.word	0x00009360
        /*091c*/ 	.word	0x00000002
        /*0920*/ 	.word	0x00000008
        /*0924*/ 	.short	0x010a
        /*0926*/ 	.byte	0xff
	.zero		1


	//   ....[128]....
        /*0928*/ 	.word	0x000093b0
        /*092c*/ 	.word	0x00000000
        /*0930*/ 	.word	0x00000090
        /*0934*/ 	.short	0x010a
        /*0936*/ 	.byte	0xff
	.zero		1


	//   ....[129]....
        /*0938*/ 	.word	0x00009410
        /*093c*/ 	.word	0x00000000
        /*0940*/ 	.word	0x000000d0
        /*0944*/ 	.short	0x010a
        /*0946*/ 	.byte	0xff
	.zero		1


	//   ....[130]....
        /*0948*/ 	.word	0x00009470
        /*094c*/ 	.word	0x00000000
        /*0950*/ 	.word	0x00000000
        /*0954*/ 	.short	0x010a
        /*0956*/ 	.byte	0xff
	.zero		1


	//   ....[131]....
        /*0958*/ 	.word	0x000094d0
        /*095c*/ 	.word	0x00000000
        /*0960*/ 	.word	0x00000000
        /*0964*/ 	.short	0x010a
        /*0966*/ 	.byte	0xff
	.zero		1


	//   ....[132]....
        /*0968*/ 	.word	0x00009530
        /*096c*/ 	.word	0x00000000
        /*0970*/ 	.word	0x00000000
        /*0974*/ 	.short	0x010a
        /*0976*/ 	.byte	0xff
	.zero		1


	//   ....[133]....
        /*0978*/ 	.word	0x00009590
        /*097c*/ 	.word	0x00000000
        /*0980*/ 	.word	0x00000000
        /*0984*/ 	.short	0x010a
        /*0986*/ 	.byte	0xff
	.zero		1


	//   ....[134]....
        /*0988*/ 	.word	0x000095f0
        /*098c*/ 	.word	0x00000000
        /*0990*/ 	.word	0x00000110
        /*0994*/ 	.short	0x010a
        /*0996*/ 	.byte	0xff
	.zero		1


	//   ....[135]....
        /*0998*/ 	.word	0x00009640
        /*099c*/ 	.word	0x00000000
        /*09a0*/ 	.word	0x00000090
        /*09a4*/ 	.short	0x010a
        /*09a6*/ 	.byte	0xff
	.zero		1


	//   ....[136]....
        /*09a8*/ 	.word	0x000096a0
        /*09ac*/ 	.word	0x00000000
        /*09b0*/ 	.word	0x00000088
        /*09b4*/ 	.short	0x010a
        /*09b6*/ 	.byte	0xff
	.zero		1


	//   ....[137]....
        /*09b8*/ 	.word	0x00009700
        /*09bc*/ 	.word	0x00000003
        /*09c0*/ 	.word	0x00000060
        /*09c4*/ 	.short	0x010a
        /*09c6*/ 	.byte	0xff
	.zero		1


	//   ....[138]....
        /*09c8*/ 	.word	0x00009760
        /*09cc*/ 	.word	0x00000003
        /*09d0*/ 	.word	0x00000068
        /*09d4*/ 	.short	0x010a
        /*09d6*/ 	.byte	0xff
	.zero		1


	//   ....[139]....
        /*09d8*/ 	.word	0x000097c0
        /*09dc*/ 	.word	0x00000003
        /*09e0*/ 	.word	0x00000070
        /*09e4*/ 	.short	0x010a
        /*09e6*/ 	.byte	0xff
	.zero		1


	//   ....[140]....
        /*09e8*/ 	.word	0x00009820
        /*09ec*/ 	.word	0x00000003
        /*09f0*/ 	.word	0x00000078
        /*09f4*/ 	.short	0x010a
        /*09f6*/ 	.byte	0xff
	.zero		1


	//   ....[141]....
        /*09f8*/ 	.word	0x00009880
        /*09fc*/ 	.word	0x00000000
        /*0a00*/ 	.word	0x00000060
        /*0a04*/ 	.short	0x010a
        /*0a06*/ 	.byte	0xff
	.zero		1


	//   ....[142]....
        /*0a08*/ 	.word	0x000098e0
        /*0a0c*/ 	.word	0x00000000
        /*0a10*/ 	.word	0x00000068
        /*0a14*/ 	.short	0x010a
        /*0a16*/ 	.byte	0xff
	.zero		1


	//   ....[143]....
        /*0a18*/ 	.word	0x00009940
        /*0a1c*/ 	.word	0x00000000
        /*0a20*/ 	.word	0x00000070
        /*0a24*/ 	.short	0x010a
        /*0a26*/ 	.byte	0xff
	.zero		1


	//   ....[144]....
        /*0a28*/ 	.word	0x00009990
        /*0a2c*/ 	.word	0x00000000
        /*0a30*/ 	.word	0x00000090
        /*0a34*/ 	.short	0x010a
        /*0a36*/ 	.byte	0xff
	.zero		1


	//   ....[145]....
        /*0a38*/ 	.word	0x000099f0
        /*0a3c*/ 	.word	0x00000000
        /*0a40*/ 	.word	0x00000040
        /*0a44*/ 	.short	0x010a
        /*0a46*/ 	.byte	0xff
	.zero		1


	//   ....[146]....
        /*0a48*/ 	.word	0x00009a40
        /*0a4c*/ 	.word	0x00000058
        /*0a50*/ 	.word	0x000000b0
        /*0a54*/ 	.short	0x010a
        /*0a56*/ 	.byte	0xff
	.zero		1


	//   ....[147]....
        /*0a58*/ 	.word	0x00009a90
        /*0a5c*/ 	.word	0x00000003
        /*0a60*/ 	.word	0x00000040
        /*0a64*/ 	.short	0x010a
        /*0a66*/ 	.byte	0xff
	.zero		1


	//   ....[148]....
        /*0a68*/ 	.word	0x00009ae0
        /*0a6c*/ 	.word	0x0000005c
        /*0a70*/ 	.word	0x00000040
        /*0a74*/ 	.short	0x010a
        /*0a76*/ 	.byte	0xff
	.zero		1


	//   ....[149]....
        /*0a78*/ 	.word	0x00009b30
        /*0a7c*/ 	.word	0x0000005c
        /*0a80*/ 	.word	0x00000040
        /*0a84*/ 	.short	0x010a
        /*0a86*/ 	.byte	0xff
	.zero		1


	//----- nvinfo : EIATTR_NUM_MBARRIERS
	.align		4
.L_47:
        /*0a88*/ 	.byte	0x03, 0x38
        /*0a8a*/ 	.short	0x0023


	//----- nvinfo : EIATTR_EXIT_INSTR_OFFSETS
	.align		4
        /*0a8c*/ 	.byte	0x04, 0x1c
        /*0a8e*/ 	.short	(.L_49 - .L_48)


	//   ....[0]....
.L_48:
        /*0a90*/ 	.word	0x00002960


	//   ....[1]....
        /*0a94*/ 	.word	0x00002e60


	//   ....[2]....
        /*0a98*/ 	.word	0x00002ec0


	//   ....[3]....
        /*0a9c*/ 	.word	0x00004400


	//   ....[4]....
        /*0aa0*/ 	.word	0x000055f0


	//   ....[5]....
        /*0aa4*/ 	.word	0x00005630


	//   ....[6]....
        /*0aa8*/ 	.word	0x00008d60


	//   ....[7]....
        /*0aac*/ 	.word	0x00008de0


	//   ....[8]....
        /*0ab0*/ 	.word	0x00008e10


	//   ....[9]....
        /*0ab4*/ 	.word	0x00008e80


	//----- nvinfo : EIATTR_MAX_THREADS
	.align		4
.L_49:
        /*0ab8*/ 	.byte	0x04, 0x05
        /*0aba*/ 	.short	(.L_51 - .L_50)
.L_50:
        /*0abc*/ 	.word	0x00000100
        /*0ac0*/ 	.word	0x00000001
        /*0ac4*/ 	.word	0x00000001


	//----- nvinfo : EIATTR_CRS_STACK_SIZE
	.align		4
.L_51:
        /*0ac8*/ 	.byte	0x04, 0x1e
        /*0aca*/ 	.short	(.L_53 - .L_52)
.L_52:
        /*0acc*/ 	.word	0x00000000


	//----- nvinfo : EIATTR_CBANK_PARAM_SIZE
	.align		4
.L_53:
        /*0ad0*/ 	.byte	0x03, 0x19
        /*0ad2*/ 	.short	0x0800


	//----- nvinfo : EIATTR_PARAM_CBANK
	.align		4
        /*0ad4*/ 	.byte	0x04, 0x0a
        /*0ad6*/ 	.short	(.L_55 - .L_54)
	.align		4
.L_54:
        /*0ad8*/ 	.word	index@(.nv.constant0._ZN7cutlass13device_kernelINS_4gemm6kernel13GemmUniversalIN4cute5tupleIJiiiiEEENS1_10collective13CollectiveMmaINS1_35MainloopSm100TmaUmmaWarpSpecializedILi4ELi2ELi4ENS5_IJNS4_1CILi2EEENSA_ILi1EEESC_EEEEENS5_IJNSA_ILi128EEESF_NSA_ILi64EEEEEENS_10tfloat32_tENS5_IJlSC_lEEESI_SJ_NS4_8TiledMMAINS4_8MMA_AtomIJNS4_23SM100_MMA_TF32_2x1SM_SSISI_SI_fLi128ELi128ELNS4_4UMMA5MajorE0ELSO_0ELNSN_7ScaleInE0ELSP_0EEEEEENS4_6LayoutINS5_IJSC_SC_SC_EEENS5_IJNSA_ILi0EEESU_SU_EEEEENS5_IJNS4_10UnderscoreESX_SX_EEEEENS4_18SM100_TMA_2SM_LOADENS4_14ComposedLayoutINS4_7SwizzleILi3ELi4ELi3EEENS4_18smem_ptr_flag_bitsILi32EEENSS_INS5_IJNSA_ILi8EEENSA_ILi32EEEEEENS5_IJS17_SC_EEEEEEEvNS4_8identityES10_S1B_vS1C_EENS_8epilogue10collective18CollectiveEpilogueINS1E_23Sm100TmaWarpSpecializedILi4ELi2ELi16ELb1ELb0EEEJNS5_IJSG_SF_SG_EEENS5_IJNSS_ISG_SC_EENSS_INS5_IJNSA_ILi16EEESB_EEENS5_IJSC_SG_EEEEEEEESI_SJ_SI_SJ_NS1E_6fusion15FusionCallbacksIS1I_NS1Q_17LinearCombinationISI_fSI_fLNS_15FloatRoundStyleE2EEES1J_S1P_JEEENS4_5SM1004TMEM4LOAD26SM100_TMEM_LOAD_32dp32b16xENS4_13SM90_TMA_LOADENS11_INS12_ILi2ELi4ELi3EEES15_NSS_INS5_IJS16_S1L_EEENS5_IJS1L_SC_EEEEEEENS4_39AutoVectorizingCopyWithAssumedAlignmentILi128EEENS4_14SM90_TMA_STOREES25_S27_S27_EEEvvEEEEvNT_6ParamsE)
        /*0adc*/ 	.short	0x0380
        /*0ade*/ 	.short	0x0800


	//----- nvinfo : EIATTR_SW_WAR
	.align		4
.L_55:
        /*0ae0*/ 	.byte	0x04, 0x36
        /*0ae2*/ 	.short	(.L_57 - .L_56)
.L_56:
        /*0ae4*/ 	.word	0x00000008
.L_57:


//--------------------- .nv.callgraph             --------------------------
	.section	.nv.callgraph,"",@"SHT_CUDA_CALLGRAPH"
	.align	4
	.sectionentsize	8
	.align		4
        /*0000*/ 	.word	0x00000000
	.align		4
        /*0004*/ 	.word	0xffffffff
	.align		4
        /*0008*/ 	.word	index@(_ZN7cutlass13device_kernelINS_4gemm6kernel13GemmUniversalIN4cute5tupleIJiiiiEEENS1_10collective13CollectiveMmaINS1_35MainloopSm100TmaUmmaWarpSpecializedILi4ELi2ELi4ENS5_IJNS4_1CILi2EEENSA_ILi1EEESC_EEEEENS5_IJNSA_ILi128EEESF_NSA_ILi64EEEEEENS_10tfloat32_tENS5_IJlSC_lEEESI_SJ_NS4_8TiledMMAINS4_8MMA_AtomIJNS4_23SM100_MMA_TF32_2x1SM_SSISI_SI_fLi128ELi128ELNS4_4UMMA5MajorE0ELSO_0ELNSN_7ScaleInE0ELSP_0EEEEEENS4_6LayoutINS5_IJSC_SC_SC_EEENS5_IJNSA_ILi0EEESU_SU_EEEEENS5_IJNS4_10UnderscoreESX_SX_EEEEENS4_18SM100_TMA_2SM_LOADENS4_14ComposedLayoutINS4_7SwizzleILi3ELi4ELi3EEENS4_18smem_ptr_flag_bitsILi32EEENSS_INS5_IJNSA_ILi8EEENSA_ILi32EEEEEENS5_IJS17_SC_EEEEEEEvNS4_8identityES10_S1B_vS1C_EENS_8epilogue10collective18CollectiveEpilogueINS1E_23Sm100TmaWarpSpecializedILi4ELi2ELi16ELb1ELb0EEEJNS5_IJSG_SF_SG_EEENS5_IJNSS_ISG_SC_EENSS_INS5_IJNSA_ILi16EEESB_EEENS5_IJSC_SG_EEEEEEEESI_SJ_SI_SJ_NS1E_6fusion15FusionCallbacksIS1I_NS1Q_17LinearCombinationISI_fSI_fLNS_15FloatRoundStyleE2EEES1J_S1P_JEEENS4_5SM1004TMEM4LOAD26SM100_TMEM_LOAD_32dp32b16xENS4_13SM90_TMA_LOADENS11_INS12_ILi2ELi4ELi3EEES15_NSS_INS5_IJS16_S1L_EEENS5_IJS1L_SC_EEEEEEENS4_39AutoVectorizingCopyWithAssumedAlignmentILi128EEENS4_14SM90_TMA_STOREES25_S27_S27_EEEvvEEEEvNT_6ParamsE)
	.align		4
        /*000c*/ 	.word	index@(__assertfail)
	.align		4
        /*0010*/ 	.word	0x00000000
	.align		4
        /*0014*/ 	.word	0xfffffffe
	.align		4
        /*0018*/ 	.word	0x00000000
	.align		4
        /*001c*/ 	.word	0xfffffffd
	.align		4
        /*0020*/ 	.word	0x00000000
	.align		4
        /*0024*/ 	.word	0xfffffffc


//--------------------- .nv.constant4             --------------------------
	.section	.nv.constant4,"a",@progbits
	.align	8
	.align		8
.nv.constant4:
        /*0000*/ 	.dword	__assertfail
	.align		8
        /*0008*/ 	.dword	__unnamed_1
	.align		8
        /*0010*/ 	.dword	__unnamed_2
	.align		8
        /*0018*/ 	.dword	_ZN40_INTERNAL_0b70fcca_4_k_cu_057ab19b_104404cuda3std3__45__cpo5beginE
	.align		8
        /*0020*/ 	.dword	_ZN40_INTERNAL_0b70fcca_4_k_cu_057ab19b_104404cuda3std3__45__cpo3endE
	.align		8
        /*0028*/ 	.dword	_ZN40_INTERNAL_0b70fcca_4_k_cu_057ab19b_104404cuda3std3__45__cpo6cbeginE
	.align		8
        /*0030*/ 	.dword	_ZN40_INTERNAL_0b70fcca_4_k_cu_057ab19b_104404cuda3std3__45__cpo4cendE
	.align		8
        /*0038*/ 	.dword	_ZN40_INTERNAL_0b70fcca_4_k_cu_057ab19b_104404cuda3std3__442_GLOBAL__N__0b70fcca_4_k_cu_057ab19b_104406ignoreE
	.align		8
        /*0040*/ 	.dword	_ZN40_INTERNAL_0b70fcca_4_k_cu_057ab19b_104404cuda3std3__419piecewise_constructE
	.align		8
        /*0048*/ 	.dword	_ZN40_INTERNAL_0b70fcca_4_k_cu_057ab19b_104404cuda3std3__48in_placeE
	.align		8
        /*0050*/ 	.dword	_ZN40_INTERNAL_0b70fcca_4_k_cu_057ab19b_104404cuda3std6ranges3__45__cpo4swapE
	.align		8
        /*0058*/ 	.dword	_ZN40_INTERNAL_0b70fcca_4_k_cu_057ab19b_104404cuda3std6ranges3__45__cpo9iter_moveE
	.align		8
        /*0060*/ 	.dword	_ZN40_INTERNAL_0b70fcca_4_k_cu_057ab19b_104404cute7productE
	.align		8
        /*0068*/ 	.dword	_ZN40_INTERNAL_0b70fcca_4_k_cu_057ab19b_104404cute1_E
	.align		8
        /*0070*/ 	.dword	$str$25
	.align		8
        /*0078*/ 	.dword	$str$26
	.align		8
        /*0080*/ 	.dword	$str$27
	.align		8
        /*0088*/ 	.dword	$str$28


//--------------------- .text._ZN7cutlass13device_kernelINS_4gemm6kernel13GemmUniversalIN4cute5tupleIJiiiiEEENS1_10collective13CollectiveMmaINS1_35MainloopSm100TmaUmmaWarpSpecializedILi4ELi2ELi4ENS5_IJNS4_1CILi2EEENSA_ILi1EEESC_EEEEENS5_IJNSA_ILi128EEESF_NSA_ILi64EEEEEENS_10tfloat32_tENS5_IJlSC_lEEESI_SJ_NS4_8TiledMMAINS4_8MMA_AtomIJNS4_23SM100_MMA_TF32_2x1SM_SSISI_SI_fLi128ELi128ELNS4_4UMMA5MajorE0ELSO_0ELNSN_7ScaleInE0ELSP_0EEEEEENS4_6LayoutINS5_IJSC_SC_SC_EEENS5_IJNSA_ILi0EEESU_SU_EEEEENS5_IJNS4_10UnderscoreESX_SX_EEEEENS4_18SM100_TMA_2SM_LOADENS4_14ComposedLayoutINS4_7SwizzleILi3ELi4ELi3EEENS4_18smem_ptr_flag_bitsILi32EEENSS_INS5_IJNSA_ILi8EEENSA_ILi32EEEEEENS5_IJS17_SC_EEEEEEEvNS4_8identityES10_S1B_vS1C_EENS_8epilogue10collective18CollectiveEpilogueINS1E_23Sm100TmaWarpSpecializedILi4ELi2ELi16ELb1ELb0EEEJNS5_IJSG_SF_SG_EEENS5_IJNSS_ISG_SC_EENSS_INS5_IJNSA_ILi16EEESB_EEENS5_IJSC_SG_EEEEEEEESI_SJ_SI_SJ_NS1E_6fusion15FusionCallbacksIS1I_NS1Q_17LinearCombinationISI_fSI_fLNS_15FloatRoundStyleE2EEES1J_S1P_JEEENS4_5SM1004TMEM4LOAD26SM100_TMEM_LOAD_32dp32b16xENS4_13SM90_TMA_LOADENS11_INS12_ILi2ELi4ELi3EEES15_NSS_INS5_IJS16_S1L_EEENS5_IJS1L_SC_EEEEEEENS4_39AutoVectorizingCopyWithAssumedAlignmentILi128EEENS4_14SM90_TMA_STOREES25_S27_S27_EEEvvEEEEvNT_6ParamsE --------------------------
	.section	.text._ZN7cutlass13device_kernelINS_4gemm6kernel13GemmUniversalIN4cute5tupleIJiiiiEEENS1_10collective13CollectiveMmaINS1_35MainloopSm100TmaUmmaWarpSpecializedILi4ELi2ELi4ENS5_IJNS4_1CILi2EEENSA_ILi1EEESC_EEEEENS5_IJNSA_ILi128EEESF_NSA_ILi64EEEEEENS_10tfloat32_tENS5_IJlSC_lEEESI_SJ_NS4_8TiledMMAINS4_8MMA_AtomIJNS4_23SM100_MMA_TF32_2x1SM_SSISI_SI_fLi128ELi128ELNS4_4UMMA5MajorE0ELSO_0ELNSN_7ScaleInE0ELSP_0EEEEEENS4_6LayoutINS5_IJSC_SC_SC_EEENS5_IJNSA_ILi0EEESU_SU_EEEEENS5_IJNS4_10UnderscoreESX_SX_EEEEENS4_18SM100_TMA_2SM_LOADENS4_14ComposedLayoutINS4_7SwizzleILi3ELi4ELi3EEENS4_18smem_ptr_flag_bitsILi32EEENSS_INS5_IJNSA_ILi8EEENSA_ILi32EEEEEENS5_IJS17_SC_EEEEEEEvNS4_8identityES10_S1B_vS1C_EENS_8epilogue10collective18CollectiveEpilogueINS1E_23Sm100TmaWarpSpecializedILi4ELi2ELi16ELb1ELb0EEEJNS5_IJSG_SF_SG_EEENS5_IJNSS_ISG_SC_EENSS_INS5_IJNSA_ILi16EEESB_EEENS5_IJSC_SG_EEEEEEEESI_SJ_SI_SJ_NS1E_6fusion15FusionCallbacksIS1I_NS1Q_17LinearCombinationISI_fSI_fLNS_15FloatRoundStyleE2EEES1J_S1P_JEEENS4_5SM1004TMEM4LOAD26SM100_TMEM_LOAD_32dp32b16xENS4_13SM90_TMA_LOADENS11_INS12_ILi2ELi4ELi3EEES15_NSS_INS5_IJS16_S1L_EEENS5_IJS1L_SC_EEEEEEENS4_39AutoVectorizingCopyWithAssumedAlignmentILi128EEENS4_14SM90_TMA_STOREES25_S27_S27_EEEvvEEEEvNT_6ParamsE,"ax",@progbits
	.align	128
.text._ZN7cutlass13device_kernelINS_4gemm6kernel13GemmUniversalIN4cute5tupleIJiiiiEEENS1_10collective13CollectiveMmaINS1_35MainloopSm100TmaUmmaWarpSpecializedILi4ELi2ELi4ENS5_IJNS4_1CILi2EEENSA_ILi1EEESC_EEEEENS5_IJNSA_ILi128EEESF_NSA_ILi64EEEEEENS_10tfloat32_tENS5_IJlSC_lEEESI_SJ_NS4_8TiledMMAINS4_8MMA_AtomIJNS4_23SM100_MMA_TF32_2x1SM_SSISI_SI_fLi128ELi128ELNS4_4UMMA5MajorE0ELSO_0ELNSN_7ScaleInE0ELSP_0EEEEEENS4_6LayoutINS5_IJSC_SC_SC_EEENS5_IJNSA_ILi0EEESU_SU_EEEEENS5_IJNS4_10UnderscoreESX_SX_EEEEENS4_18SM100_TMA_2SM_LOADENS4_14ComposedLayoutINS4_7SwizzleILi3ELi4ELi3EEENS4_18smem_ptr_flag_bitsILi32EEENSS_INS5_IJNSA_ILi8EEENSA_ILi32EEEEEENS5_IJS17_SC_EEEEEEEvNS4_8identityES10_S1B_vS1C_EENS_8epilogue10collective18CollectiveEpilogueINS1E_23Sm100TmaWarpSpecializedILi4ELi2ELi16ELb1ELb0EEEJNS5_IJSG_SF_SG_EEENS5_IJNSS_ISG_SC_EENSS_INS5_IJNSA_ILi16EEESB_EEENS5_IJSC_SG_EEEEEEEESI_SJ_SI_SJ_NS1E_6fusion15FusionCallbacksIS1I_NS1Q_17LinearCombinationISI_fSI_fLNS_15FloatRoundStyleE2EEES1J_S1P_JEEENS4_5SM1004TMEM4LOAD26SM100_TMEM_LOAD_32dp32b16xENS4_13SM90_TMA_LOADENS11_INS12_ILi2ELi4ELi3EEES15_NSS_INS5_IJS16_S1L_EEENS5_IJS1L_SC_EEEEEEENS4_39AutoVectorizingCopyWithAssumedAlignmentILi128EEENS4_14SM90_TMA_STOREES25_S27_S27_EEEvvEEEEvNT_6ParamsE:
        .type           _ZN7cutlass13device_kernelINS_4gemm6kernel13GemmUniversalIN4cute5tupleIJiiiiEEENS1_10collective13CollectiveMmaINS1_35MainloopSm100TmaUmmaWarpSpecializedILi4ELi2ELi4ENS5_IJNS4_1CILi2EEENSA_ILi1EEESC_EEEEENS5_IJNSA_ILi128EEESF_NSA_ILi64EEEEEENS_10tfloat32_tENS5_IJlSC_lEEESI_SJ_NS4_8TiledMMAINS4_8MMA_AtomIJNS4_23SM100_MMA_TF32_2x1SM_SSISI_SI_fLi128ELi128ELNS4_4UMMA5MajorE0ELSO_0ELNSN_7ScaleInE0ELSP_0EEEEEENS4_6LayoutINS5_IJSC_SC_SC_EEENS5_IJNSA_ILi0EEESU_SU_EEEEENS5_IJNS4_10UnderscoreESX_SX_EEEEENS4_18SM100_TMA_2SM_LOADENS4_14ComposedLayoutINS4_7SwizzleILi3ELi4ELi3EEENS4_18smem_ptr_flag_bitsILi32EEENSS_INS5_IJNSA_ILi8EEENSA_ILi32EEEEEENS5_IJS17_SC_EEEEEEEvNS4_8identityES10_S1B_vS1C_EENS_8epilogue10collective18CollectiveEpilogueINS1E_23Sm100TmaWarpSpecializedILi4ELi2ELi16ELb1ELb0EEEJNS5_IJSG_SF_SG_EEENS5_IJNSS_ISG_SC_EENSS_INS5_IJNSA_ILi16EEESB_EEENS5_IJSC_SG_EEEEEEEESI_SJ_SI_SJ_NS1E_6fusion15FusionCallbacksIS1I_NS1Q_17LinearCombinationISI_fSI_fLNS_15FloatRoundStyleE2EEES1J_S1P_JEEENS4_5SM1004TMEM4LOAD26SM100_TMEM_LOAD_32dp32b16xENS4_13SM90_TMA_LOADENS11_INS12_ILi2ELi4ELi3EEES15_NSS_INS5_IJS16_S1L_EEENS5_IJS1L_SC_EEEEEEENS4_39AutoVectorizingCopyWithAssumedAlignmentILi128EEENS4_14SM90_TMA_STOREES25_S27_S27_EEEvvEEEEvNT_6ParamsE,@function
        .size           _ZN7cutlass13device_kernelINS_4gemm6kernel13GemmUniversalIN4cute5tupleIJiiiiEEENS1_10collective13CollectiveMmaINS1_35MainloopSm100TmaUmmaWarpSpecializedILi4ELi2ELi4ENS5_IJNS4_1CILi2EEENSA_ILi1EEESC_EEEEENS5_IJNSA_ILi128EEESF_NSA_ILi64EEEEEENS_10tfloat32_tENS5_IJlSC_lEEESI_SJ_NS4_8TiledMMAINS4_8MMA_AtomIJNS4_23SM100_MMA_TF32_2x1SM_SSISI_SI_fLi128ELi128ELNS4_4UMMA5MajorE0ELSO_0ELNSN_7ScaleInE0ELSP_0EEEEEENS4_6LayoutINS5_IJSC_SC_SC_EEENS5_IJNSA_ILi0EEESU_SU_EEEEENS5_IJNS4_10UnderscoreESX_SX_EEEEENS4_18SM100_TMA_2SM_LOADENS4_14ComposedLayoutINS4_7SwizzleILi3ELi4ELi3EEENS4_18smem_ptr_flag_bitsILi32EEENSS_INS5_IJNSA_ILi8EEENSA_ILi32EEEEEENS5_IJS17_SC_EEEEEEEvNS4_8identityES10_S1B_vS1C_EENS_8epilogue10collective18CollectiveEpilogueINS1E_23Sm100TmaWarpSpecializedILi4ELi2ELi16ELb1ELb0EEEJNS5_IJSG_SF_SG_EEENS5_IJNSS_ISG_SC_EENSS_INS5_IJNSA_ILi16EEESB_EEENS5_IJSC_SG_EEEEEEEESI_SJ_SI_SJ_NS1E_6fusion15FusionCallbacksIS1I_NS1Q_17LinearCombinationISI_fSI_fLNS_15FloatRoundStyleE2EEES1J_S1P_JEEENS4_5SM1004TMEM4LOAD26SM100_TMEM_LOAD_32dp32b16xENS4_13SM90_TMA_LOADENS11_INS12_ILi2ELi4ELi3EEES15_NSS_INS5_IJS16_S1L_EEENS5_IJS1L_SC_EEEEEEENS4_39AutoVectorizingCopyWithAssumedAlignmentILi128EEENS4_14SM90_TMA_STOREES25_S27_S27_EEEvvEEEEvNT_6ParamsE,(.L_x_197 - _ZN7cutlass13device_kernelINS_4gemm6kernel13GemmUniversalIN4cute5tupleIJiiiiEEENS1_10collective13CollectiveMmaINS1_35MainloopSm100TmaUmmaWarpSpecializedILi4ELi2ELi4ENS5_IJNS4_1CILi2EEENSA_ILi1EEESC_EEEEENS5_IJNSA_ILi128EEESF_NSA_ILi64EEEEEENS_10tfloat32_tENS5_IJlSC_lEEESI_SJ_NS4_8TiledMMAINS4_8MMA_AtomIJNS4_23SM100_MMA_TF32_2x1SM_SSISI_SI_fLi128ELi128ELNS4_4UMMA5MajorE0ELSO_0ELNSN_7ScaleInE0ELSP_0EEEEEENS4_6LayoutINS5_IJSC_SC_SC_EEENS5_IJNSA_ILi0EEESU_SU_EEEEENS5_IJNS4_10UnderscoreESX_SX_EEEEENS4_18SM100_TMA_2SM_LOADENS4_14ComposedLayoutINS4_7SwizzleILi3ELi4ELi3EEENS4_18smem_ptr_flag_bitsILi32EEENSS_INS5_IJNSA_ILi8EEENSA_ILi32EEEEEENS5_IJS17_SC_EEEEEEEvNS4_8identityES10_S1B_vS1C_EENS_8epilogue10collective18CollectiveEpilogueINS1E_23Sm100TmaWarpSpecializedILi4ELi2ELi16ELb1ELb0EEEJNS5_IJSG_SF_SG_EEENS5_IJNSS_ISG_SC_EENSS_INS5_IJNSA_ILi16EEESB_EEENS5_IJSC_SG_EEEEEEEESI_SJ_SI_SJ_NS1E_6fusion15FusionCallbacksIS1I_NS1Q_17LinearCombinationISI_fSI_fLNS_15FloatRoundStyleE2EEES1J_S1P_JEEENS4_5SM1004TMEM4LOAD26SM100_TMEM_LOAD_32dp32b16xENS4_13SM90_TMA_LOADENS11_INS12_ILi2ELi4ELi3EEES15_NSS_INS5_IJS16_S1L_EEENS5_IJS1L_SC_EEEEEEENS4_39AutoVectorizingCopyWithAssumedAlignmentILi128EEENS4_14SM90_TMA_STOREES25_S27_S27_EEEvvEEEEvNT_6ParamsE)
        .other          _ZN7cutlass13device_kernelINS_4gemm6kernel13GemmUniversalIN4cute5tupleIJiiiiEEENS1_10collective13CollectiveMmaINS1_35MainloopSm100TmaUmmaWarpSpecializedILi4ELi2ELi4ENS5_IJNS4_1CILi2EEENSA_ILi1EEESC_EEEEENS5_IJNSA_ILi128EEESF_NSA_ILi64EEEEEENS_10tfloat32_tENS5_IJlSC_lEEESI_SJ_NS4_8TiledMMAINS4_8MMA_AtomIJNS4_23SM100_MMA_TF32_2x1SM_SSISI_SI_fLi128ELi128ELNS4_4UMMA5MajorE0ELSO_0ELNSN_7ScaleInE0ELSP_0EEEEEENS4_6LayoutINS5_IJSC_SC_SC_EEENS5_IJNSA_ILi0EEESU_SU_EEEEENS5_IJNS4_10UnderscoreESX_SX_EEEEENS4_18SM100_TMA_2SM_LOADENS4_14ComposedLayoutINS4_7SwizzleILi3ELi4ELi3EEENS4_18smem_ptr_flag_bitsILi32EEENSS_INS5_IJNSA_ILi8EEENSA_ILi32EEEEEENS5_IJS17_SC_EEEEEEEvNS4_8identityES10_S1B_vS1C_EENS_8epilogue10collective18CollectiveEpilogueINS1E_23Sm100TmaWarpSpecializedILi4ELi2ELi16ELb1ELb0EEEJNS5_IJSG_SF_SG_EEENS5_IJNSS_ISG_SC_EENSS_INS5_IJNSA_ILi16EEESB_EEENS5_IJSC_SG_EEEEEEEESI_SJ_SI_SJ_NS1E_6fusion15FusionCallbacksIS1I_NS1Q_17LinearCombinationISI_fSI_fLNS_15FloatRoundStyleE2EEES1J_S1P_JEEENS4_5SM1004TMEM4LOAD26SM100_TMEM_LOAD_32dp32b16xENS4_13SM90_TMA_LOADENS11_INS12_ILi2ELi4ELi3EEES15_NSS_INS5_IJS16_S1L_EEENS5_IJS1L_SC_EEEEEEENS4_39AutoVectorizingCopyWithAssumedAlignmentILi128EEENS4_14SM90_TMA_STOREES25_S27_S27_EEEvvEEEEvNT_6ParamsE,@"STO_CUDA_ENTRY STV_DEFAULT"
_ZN7cutlass13device_kernelINS_4gemm6kernel13GemmUniversalIN4cute5tupleIJiiiiEEENS1_10collective13CollectiveMmaINS1_35MainloopSm100TmaUmmaWarpSpecializedILi4ELi2ELi4ENS5_IJNS4_1CILi2EEENSA_ILi1EEESC_EEEEENS5_IJNSA_ILi128EEESF_NSA_ILi64EEEEEENS_10tfloat32_tENS5_IJlSC_lEEESI_SJ_NS4_8TiledMMAINS4_8MMA_AtomIJNS4_23SM100_MMA_TF32_2x1SM_SSISI_SI_fLi128ELi128ELNS4_4UMMA5MajorE0ELSO_0ELNSN_7ScaleInE0ELSP_0EEEEEENS4_6LayoutINS5_IJSC_SC_SC_EEENS5_IJNSA_ILi0EEESU_SU_EEEEENS5_IJNS4_10UnderscoreESX_SX_EEEEENS4_18SM100_TMA_2SM_LOADENS4_14ComposedLayoutINS4_7SwizzleILi3ELi4ELi3EEENS4_18smem_ptr_flag_bitsILi32EEENSS_INS5_IJNSA_ILi8EEENSA_ILi32EEEEEENS5_IJS17_SC_EEEEEEEvNS4_8identityES10_S1B_vS1C_EENS_8epilogue10collective18CollectiveEpilogueINS1E_23Sm100TmaWarpSpecializedILi4ELi2ELi16ELb1ELb0EEEJNS5_IJSG_SF_SG_EEENS5_IJNSS_ISG_SC_EENSS_INS5_IJNSA_ILi16EEESB_EEENS5_IJSC_SG_EEEEEEEESI_SJ_SI_SJ_NS1E_6fusion15FusionCallbacksIS1I_NS1Q_17LinearCombinationISI_fSI_fLNS_15FloatRoundStyleE2EEES1J_S1P_JEEENS4_5SM1004TMEM4LOAD26SM100_TMEM_LOAD_32dp32b16xENS4_13SM90_TMA_LOADENS11_INS12_ILi2ELi4ELi3EEES15_NSS_INS5_IJS16_S1L_EEENS5_IJS1L_SC_EEEEEEENS4_39AutoVectorizingCopyWithAssumedAlignmentILi128EEENS4_14SM90_TMA_STOREES25_S27_S27_EEEvvEEEEvNT_6ParamsE:
[----:B------:R-:W1:Y:S01]  /*0000*/  LDC R1, c[0x0][0x37c] ;  /* 0x0000df00ff017b82 */ /* 0x000e620000000800 */
[----:B------:R-:W2:Y:S01]  /*0010*/  S2R R81, SR_TID.X ;  /* 0x0000000000517919 */ /* 0x000ea20000002100 */
[----:B------:R-:W3:Y:S06]  /*0020*/  LDCU.64 UR6, c[0x0][0x890] ;  /* 0x00011200ff0677ac */ /* 0x000eec0008000a00 */
[----:B------:R-:W4:Y:S01]  /*0030*/  S2UR UR37, SR_CgaCtaId ;  /* 0x00000000002579c3 */ /* 0x000f220000008800 */
[----:B------:R-:W-:Y:S02]  /*0040*/  PRMT R67, RZ, 0x7610, R67 ;  /* 0x00007610ff437816 */ /* 0x000fe40000000043 */
[----:B------:R-:W-:Y:S01]  /*0050*/  ELECT P1, URZ, PT ;  /* 0x0000000000ff782f */ /* 0x000fe20003820000 */
[----:B------:R-:W1:Y:S01]  /*0060*/  LDCU.64 UR46, c[0x0][0x358] ;  /* 0x00006b00ff2e77ac */ /* 0x000e620008000a00 */
[----:B---3--:R-:W-:-:S04]  /*0070*/  UISETP.NE.U32.AND UP0, UPT, UR6, URZ, UPT ;  /* 0x000000ff0600728c */ /* 0x008fc8000bf05070 */
[----:B------:R-:W-:Y:S02]  /*0080*/  UISETP.NE.AND.EX UP0, UPT, UR7, URZ, UPT, UP0 ;  /* 0x000000ff0700728c */ /* 0x000fe4000bf05300 */
[----:B----4-:R-:W-:Y:S02]  /*0090*/  ULOP3.LUT UR5, UR37, 0x1, URZ, 0xc0, !UPT ;  /* 0x0000000125057892 */ /* 0x010fe4000f8ec0ff */
[----:B------:R-:W-:Y:S01]  /*00a0*/  ULOP3.LUT UR4, UR37, 0x1, URZ, 0x3c, !UPT ;  /* 0x0000000125047892 */ /* 0x000fe2000f8e3cff */
[----:B--2---:R-:W-:-:S05]  /*00b0*/  SHF.R.U32.HI R72, RZ, 0x5, R81 ;  /* 0x00000005ff487819 */ /* 0x004fca0000011651 */
[----:B------:R-:W2:Y:S02]  /*00c0*/  SHFL.IDX PT, R0, R72, RZ, 0x1f ;  /* 0x00001fff48007589 */ /* 0x000ea400000e0000 */
[----:B--2---:R-:W-:Y:S01]  /*00d0*/  R2UR UR10, R0 ;  /* 0x00000000000a72ca */ /* 0x004fe200000e0000 */
[----:B-1----:R-:W-:-:S14]  /*00e0*/  BRA.U UP0, `(.L_x_0) ;  /* 0x00000001002c7547 */ /* 0x002fdc000b800000 */
[----:B------:R-:W1:Y:S02]  /*00f0*/  LDCU.64 UR8, c[0x0][0x888] ;  /* 0x00011100ff0877ac */ /* 0x000e640008000a00 */
[----:B-1----:R-:W-:-:S04]  /*0100*/  UISETP.NE.U32.AND UP0, UPT, UR8, URZ, UPT ;  /* 0x000000ff0800728c */ /* 0x002fc8000bf05070 */
[----:B------:R-:W-:-:S09]  /*0110*/  UISETP.NE.AND.EX UP0, UPT, UR9, URZ, UPT, UP0 ;  /* 0x000000ff0900728c */ /* 0x000fd2000bf05300 */
[----:B------:R-:W-:Y:S05]  /*0120*/  BRA.U !UP0, `(.L_x_1) ;  /* 0x0000000108107547 */ /* 0x000fea000b800000 */
[----:B------:R-:W1:Y:S02]  /*0130*/  LDC.64 R2, c[0x0][0x888] ;  /* 0x00022200ff027b82 */ /* 0x000e640000000a00 */
[----:B-1----:R1:W5:Y:S01]  /*0140*/  LDG.E R35, desc[UR46][R2.64] ;  /* 0x0000002e02237981 */ /* 0x002362000c1e1900 */
[----:B------:R-:W-:Y:S01]  /*0150*/  HFMA2 R67, -RZ, RZ, 0, 5.9604644775390625e-08 ;  /* 0x00000001ff437431 */ /* 0x000fe200000001ff */
[----:B------:R-:W-:Y:S05]  /*0160*/  BRA `(.L_x_0) ;  /* 0x00000000000c7947 */ /* 0x000fea0003800000 */
.L_x_1:
[----:B------:R-:W1:Y:S01]  /*0170*/  LDCU UR8, c[0x0][0x880] ;  /* 0x00011000ff0877ac */ /* 0x000e620008000800 */
[----:B------:R-:W-:Y:S01]  /*0180*/  HFMA2 R67, -RZ, RZ, 0, 5.9604644775390625e-08 ;  /* 0x00000001ff437431 */ /* 0x000fe200000001ff */
[----:B-1----:R-:W-:-:S07]  /*0190*/  MOV R35, UR8 ;  /* 0x0000000800237c02 */ /* 0x002fce0008000f00 */
.L_x_0:
[----:B------:R-:W2:Y:S02]  /*01a0*/  LDCU.64 UR8, c[0x0][0x8b0] ;  /* 0x00011600ff0877ac */ /* 0x000ea40008000a00 */
[----:B--2---:R-:W-:-:S04]  /*01b0*/  UISETP.NE.U32.AND UP0, UPT, UR8, URZ, UPT ;  /* 0x000000ff0800728c */ /* 0x004fc8000bf05070 */
[----:B------:R-:W-:-:S09]  /*01c0*/  UISETP.NE.AND.EX UP0, UPT, UR9, URZ, UPT, UP0 ;  /* 0x000000ff0900728c */ /* 0x000fd2000bf05300 */
[----:B------:R-:W-:Y:S05]  /*01d0*/  BRA.U UP0, `(.L_x_2) ;  /* 0x0000000100247547 */ /* 0x000fea000b800000 */
[----:B------:R-:W2:Y:S02]  /*01e0*/  LDCU.64 UR8, c[0x0][0x8a8] ;  /* 0x00011500ff0877ac */ /* 0x000ea40008000a00 */
[----:B--2---:R-:W-:-:S04]  /*01f0*/  UISETP.NE.U32.AND UP0, UPT, UR8, URZ, UPT ;  /* 0x000000ff0800728c */ /* 0x004fc8000bf05070 */
[----:B------:R-:W-:-:S09]  /*0200*/  UISETP.NE.AND.EX UP0, UPT, UR9, URZ, UPT, UP0 ;  /* 0x000000ff0900728c */ /* 0x000fd2000bf05300 */
[----:B------:R-:W-:Y:S05]  /*0210*/  BRA.U !UP0, `(.L_x_3) ;  /* 0x00000001080c7547 */ /* 0x000fea000b800000 */
[----:B------:R-:W2:Y:S02]  /*0220*/  LDC.64 R32, c[0x0][0x8a8] ;  /* 0x00022a00ff207b82 */ /* 0x000ea40000000a00 */
[----:B--2---:R2:W5:Y:S01]  /*0230*/  LDG.E R32, desc[UR46][R32.64] ;  /* 0x0000002e20207981 */ /* 0x004562000c1e1900 */
[----:B------:R-:W-:Y:S05]  /*0240*/  BRA `(.L_x_2) ;  /* 0x0000000000087947 */ /* 0x000fea0003800000 */
.L_x_3:
[----:B------:R-:W2:Y:S02]  /*0250*/  LDCU UR8, c[0x0][0x8a0] ;  /* 0x00011400ff0877ac */ /* 0x000ea40008000800 */
[----:B--2---:R-:W-:Y:S02]  /*0260*/  MOV R32, UR8 ;  /* 0x0000000800207c02 */ /* 0x004fe40008000f00 */
.L_x_2:
[----:B------:R-:W-:Y:S01]  /*0270*/  IMAD.U32 R0, RZ, RZ, UR10 ;  /* 0x0000000aff007e24 */ /* 0x000fe2000f8e00ff */
[----:B------:R-:W-:Y:S04]  /*0280*/  BSSY.RECONVERGENT B0, `(.L_x_4) ;  /* 0x000000c000007945 */ /* 0x000fe80003800200 */
[C---:B------:R-:W-:Y:S02]  /*0290*/  ISETP.NE.OR P2, PT, R0.reuse, 0x1, !P1 ;  /* 0x000000010000780c */ /* 0x040fe40004f45670 */
[----:B------:R-:W-:-:S11]  /*02a0*/  ISETP.NE.OR P0, PT, R0, 0x3, !P1 ;  /* 0x000000030000780c */ /* 0x000fd60004f05670 */
[----:B------:R-:W-:Y:S05]  /*02b0*/  @P2 BRA `(.L_x_5) ;  /* 0x0000000000202947 */ /* 0x000fea0003800000 */
[----:B------:R-:W3:Y:S02]  /*02c0*/  LDCU.64 UR8, c[0x0][0x348] ;  /* 0x00006900ff0877ac */ /* 0x000ee40008000a00 */
[----:B---3--:R-:W-:Y:S02]  /*02d0*/  UIADD3 UR12, UP1, UPT, UR8, 0x80, URZ ;  /* 0x00000080080c7890 */ /* 0x008fe4000ff3e0ff */
[----:B------:R-:W-:Y:S02]  /*02e0*/  UIADD3 UR8, UP0, UPT, UR8, 0x180, URZ ;  /* 0x0000018008087890 */ /* 0x000fe4000ff1e0ff */
[----:B------:R-:W-:Y:S02]  /*02f0*/  UIADD3.X UR13, UPT, UPT, URZ, UR9, URZ, UP1, !UPT ;  /* 0x00000009ff0d7290 */ /* 0x000fe40008ffe4ff */
[----:B------:R-:W-:-:S07]  /*0300*/  UIADD3.X UR9, UPT, UPT, URZ, UR9, URZ, UP0, !UPT ;  /* 0x00000009ff097290 */ /* 0x000fce00087fe4ff */
[----:B------:R3:W-:Y:S02]  /*0310*/  UTMACCTL.PF [UR12] ;  /* 0x000000000c0079b9 */ /* 0x0007e40008040000 */
[----:B------:R3:W-:Y:S02]  /*0320*/  UTMACCTL.PF [UR8] ;  /* 0x00000000080079b9 */ /* 0x0007e40008040000 */
[----:B---3--:R-:W-:Y:S01]  /*0330*/  NOP ;  /* 0x0000000000007918 */ /* 0x008fe20000000000 */
.L_x_5:
[----:B------:R-:W-:Y:S05]  /*0340*/  BSYNC.RECONVERGENT B0 ;  /* 0x0000000000007941 */ /* 0x000fea0003800200 */
.L_x_4:
[----:B------:R-:W-:Y:S04]  /*0350*/  BSSY.RECONVERGENT B0, `(.L_x_6) ;  /* 0x000000a000007945 */ /* 0x000fe80003800200 */
        /* <DEDUP_REMOVED lines=9> */
.L_x_7:
[----:B------:R-:W-:Y:S05]  /*03f0*/  BSYNC.RECONVERGENT B0 ;  /* 0x0000000000007941 */ /* 0x000fea0003800200 */
.L_x_6:
[----:B------:R-:W3:Y:S01]  /*0400*/  LDCU.64 UR8, c[0x0][0x888] ;  /* 0x00011100ff0877ac */ /* 0x000ee20008000a00 */
[----:B------:R-:W-:Y:S02]  /*0410*/  UISETP.EQ.U32.AND UP1, UPT, UR6, URZ, UPT ;  /* 0x000000ff0600728c */ /* 0x000fe4000bf22070 */
[----:B------:R-:W-:Y:S02]  /*0420*/  UPLOP3.LUT UP5, UPT, UPT, UPT, UPT, 0x80, 0x8 ;  /* 0x000000000008789c */ /* 0x000fe40003faf070 */
[----:B---3--:R-:W-:-:S04]  /*0430*/  UISETP.NE.U32.AND UP0, UPT, UR8, URZ, UPT ;  /* 0x000000ff0800728c */ /* 0x008fc8000bf05070 */
[----:B------:R-:W-:-:S04]  /*0440*/  UISETP.NE.AND.EX UP0, UPT, UR9, URZ, UPT, UP0 ;  /* 0x000000ff0900728c */ /* 0x000fc8000bf05300 */
[----:B------:R-:W-:-:S04]  /*0450*/  UISETP.EQ.OR.EX UP2, UPT, UR7, URZ, !UP0, UP1 ;  /* 0x000000ff0700728c */ /* 0x000fc8000c742710 */
[----:B------:R-:W-:-:S05]  /*0460*/  UP2UR UR50, UPR, URZ, 0x4 ;  /* 0x00000004ff327883 */ /* 0x000fca0008000000 */
[----:B------:R-:W-:Y:S07]  /*0470*/  BRA.U !UP2, `(.L_x_8) ;  /* 0x000000010a207547 */ /* 0x000fee000b800000 */
[----:B------:R-:W-:Y:S01]  /*0480*/  UISETP.NE.U32.AND UP2, UPT, UR6, URZ, UPT ;  /* 0x000000ff0600728c */ /* 0x000fe2000bf45070 */
[----:B-----5:R-:W-:Y:S01]  /*0490*/  FSETP.NEU.AND P0, PT, R35, RZ, PT ;  /* 0x000000ff2300720b */ /* 0x020fe20003f0d000 */
[----:B------:R-:W-:Y:S02]  /*04a0*/  USEL UR6, URZ, 0xffffffff, UP0 ;  /* 0xffffffffff067887 */ /* 0x000fe40008000000 */
[----:B------:R-:W-:-:S10]  /*04b0*/  UISETP.NE.AND.EX UP2, UPT, UR7, URZ, UPT, UP2 ;  /* 0x000000ff0700728c */ /* 0x000fd4000bf45320 */
[----:B------:R-:W-:Y:S01]  /*04c0*/  VOTEU.ANY UP1, P0 ;  /* 0x0000000000ff7886 */ /* 0x000fe20000020100 */
[----:B------:R-:W-:-:S04]  /*04d0*/  @!UP2 USEL UR6, URZ, 0xffffffff, UP1 ;  /* 0xffffffffff06a887 */ /* 0x000fc80008800000 */
[----:B------:R-:W-:-:S04]  /*04e0*/  ULOP3.LUT UR6, UR6, 0x1, URZ, 0xc0, !UPT ;  /* 0x0000000106067892 */ /* 0x000fc8000f8ec0ff */
[----:B------:R-:W-:-:S11]  /*04f0*/  UISETP.NE.U32.AND UP5, UPT, UR6, 0x1, UPT ;  /* 0x000000010600788c */ /* 0x000fd6000bfa5070 */
.L_x_8:
[----:B------:R-:W3:Y:S01]  /*0500*/  SHFL.IDX PT, R0, R72, RZ, 0x1f ;  /* 0x00001fff48007589 */ /* 0x000ee200000e0000 */
[----:B------:R-:W-:-:S04]  /*0510*/  UISETP.NE.AND UP1, UPT, UR10, 0x2, UPT ;  /* 0x000000020a00788c */ /* 0x000fc8000bf25270 */
[----:B------:R-:W-:Y:S02]  /*0520*/  UISETP.EQ.AND UP2, UPT, UR5, URZ, !UP1 ;  /* 0x000000ff0500728c */ /* 0x000fe4000cf42270 */
[----:B------:R-:W-:-:S04]  /*0530*/  USEL UR6, URZ, 0x1, UP1 ;  /* 0x00000001ff067887 */ /* 0x000fc80008800000 */
[----:B------:R-:W-:Y:S02]  /*0540*/  PLOP3.LUT P5, PT, P1, PT, UP2, 0x80, 0x8 ;  /* 0x000000000008781c */ /* 0x000fe40000faf028 */
[----:B---3--:R-:W-:-:S13]  /*0550*/  ISETP.NE.AND P0, PT, R0, RZ, PT ;  /* 0x000000ff0000720c */ /* 0x008fda0003f05270 */
[----:B------:R-:W-:Y:S05]  /*0560*/  @P0 BRA `(.L_x_9) ;  /* 0x0000000000440947 */ /* 0x000fea0003800000 */
[----:B------:R-:W-:Y:S01]  /*0570*/  UMOV UR8, 0x400 ;  /* 0x0000040000087882 */ /* 0x000fe20000000000 */
[----:B------:R-:W-:Y:S01]  /*0580*/  UMOV UR7, 0x1 ;  /* 0x0000000100077882 */ /* 0x000fe20000000000 */
[----:B------:R-:W-:Y:S02]  /*0590*/  ULEA UR8, UR37, UR8, 0x18 ;  /* 0x0000000825087291 */ /* 0x000fe4000f8ec0ff */
[----:B------:R-:W-:-:S04]  /*05a0*/  UIADD3 UR12, UPT, UPT, -UR7, 0x100000, URZ ;  /* 0x00100000070c7890 */ /* 0x000fc8000fffe1ff */
[----:B------:R-:W-:Y:S02]  /*05b0*/  USHF.L.U32 UR13, UR12, 0xb, URZ ;  /* 0x0000000b0c0d7899 */ /* 0x000fe400080006ff */
[----:B------:R-:W-:Y:S01]  /*05c0*/  USHF.L.U32 UR12, UR12, 0x1, URZ ;  /* 0x000000010c0c7899 */ /* 0x000fe200080006ff */
[----:B------:R-:W-:Y:S01]  /*05d0*/  ELECT P0, URZ, PT ;  /* 0x0000000000ff782f */ /* 0x000fe20003800000 */
[----:B------:R-:W3:Y:S10]  /*05e0*/  FENCE.VIEW.ASYNC.S ;  /* 0x00000000000073c6 */ /* 0x000ef40000000000 */
[----:B---3--:R3:W4:Y:S01]  /*05f0*/  SYNCS.EXCH.64 URZ, [UR8], UR12 ;  /* 0x0000000c08ff75b2 */ /* 0x0087220008000100 */
[----:B------:R3:W1:Y:S01]  /*0600*/  SYNCS.EXCH.64 URZ, [UR8+0x20], UR12 ;  /* 0x0000200c08ff75b2 */ /* 0x0006620008000100 */
[----:B------:R3:W1:Y:S01]  /*0610*/  SYNCS.EXCH.64 URZ, [UR8+0x8], UR12 ;  /* 0x0000080c08ff75b2 */ /* 0x0006620008000100 */
[----:B------:R3:W1:Y:S01]  /*0620*/  SYNCS.EXCH.64 URZ, [UR8+0x28], UR12 ;  /* 0x0000280c08ff75b2 */ /* 0x0006620008000100 */
[----:B------:R3:W1:Y:S01]  /*0630*/  SYNCS.EXCH.64 URZ, [UR8+0x10], UR12 ;  /* 0x0000100c08ff75b2 */ /* 0x0006620008000100 */
[----:B------:R3:W1:Y:S01]  /*0640*/  SYNCS.EXCH.64 URZ, [UR8+0x30], UR12 ;  /* 0x0000300c08ff75b2 */ /* 0x0006620008000100 */
[----:B------:R3:W1:Y:S01]  /*0650*/  SYNCS.EXCH.64 URZ, [UR8+0x18], UR12 ;  /* 0x0000180c08ff75b2 */ /* 0x0006620008000100 */
[----:B------:R3:W1:Y:S01]  /*0660*/  SYNCS.EXCH.64 URZ, [UR8+0x38], UR12 ;  /* 0x0000380c08ff75b2 */ /* 0x0006620008000100 */
[----:B------:R-:W-:Y:S01]  /*0670*/  NOP ;  /* 0x0000000000007918 */ /* 0x000fe20000000000 */
.L_x_9:
[----:B------:R-:W2:Y:S01]  /*0680*/  SHFL.IDX PT, R0, R72, RZ, 0x1f ;  /* 0x00001fff48007589 */ /* 0x000ea200000e0000 */
[----:B------:R-:W-:Y:S01]  /*0690*/  NOP ;  /* 0x0000000000007918 */ /* 0x000fe20000000000 */
[----:B--2---:R-:W-:-:S13]  /*06a0*/  ISETP.NE.AND P0, PT, R0, 0x1, PT ;  /* 0x000000010000780c */ /* 0x004fda0003f05270 */
[----:B------:R-:W-:Y:S05]  /*06b0*/  @P0 BRA `(.L_x_10) ;  /* 0x0000000000540947 */ /* 0x000fea0003800000 */
[----:B------:R-:W-:Y:S01]  /*06c0*/  UMOV UR9, 0x400 ;  /* 0x0000040000097882 */ /* 0x000fe20000000000 */
[----:B---3--:R-:W-:Y:S01]  /*06d0*/  UMOV UR8, 0x20 ;  /* 0x0000002000087882 */ /* 0x008fe20000000000 */
[----:B------:R-:W-:Y:S01]  /*06e0*/  UMOV UR7, 0x80 ;  /* 0x0000008000077882 */ /* 0x000fe20000000000 */
[----:B------:R-:W-:Y:S02]  /*06f0*/  ULEA UR9, UR37, UR9, 0x18 ;  /* 0x0000000925097291 */ /* 0x000fe4000f8ec0ff */
[----:B------:R-:W-:-:S04]  /*0700*/  UIADD3 UR12, UPT, UPT, -UR8, 0x100000, URZ ;  /* 0x00100000080c7890 */ /* 0x000fc8000fffe1ff */
[----:B------:R-:W-:Y:S02]  /*0710*/  USHF.L.U32 UR13, UR12, 0xb, URZ ;  /* 0x0000000b0c0d7899 */ /* 0x000fe400080006ff */
[----:B------:R-:W-:Y:S02]  /*0720*/  USHF.L.U32 UR12, UR12, 0x1, URZ ;  /* 0x000000010c0c7899 */ /* 0x000fe400080006ff */
[----:B------:R-:W-:-:S04]  /*0730*/  UIADD3 UR14, UPT, UPT, -UR7, 0x100000, URZ ;  /* 0x00100000070e7890 */ /* 0x000fc8000fffe1ff */
[----:B------:R-:W-:Y:S02]  /*0740*/  USHF.L.U32 UR15, UR14, 0xb, URZ ;  /* 0x0000000b0e0f7899 */ /* 0x000fe400080006ff */
[----:B------:R-:W-:Y:S01]  /*0750*/  USHF.L.U32 UR14, UR14, 0x1, URZ ;  /* 0x000000010e0e7899 */ /* 0x000fe200080006ff */
[----:B------:R-:W-:Y:S01]  /*0760*/  ELECT P0, URZ, PT ;  /* 0x0000000000ff782f */ /* 0x000fe20003800000 */
[----:B------:R-:W2:Y:S02]  /*0770*/  FENCE.VIEW.ASYNC.S ;  /* 0x00000000000073c6 */ /* 0x000ea40000000000 */
[----:B--2---:R2:W3:Y:S08]  /*0780*/  SYNCS.EXCH.64 URZ, [UR9+0x40], UR12 ;  /* 0x0000400c09ff75b2 */ /* 0x0044f00008000100 */
        /* <DEDUP_REMOVED lines=8> */
.L_x_10:
[----:B------:R-:W4:Y:S01]  /*0810*/  SHFL.IDX PT, R0, R72, RZ, 0x1f ;  /* 0x00001fff48007589 */ /* 0x000f2200000e0000 */
[----:B------:R-:W-:Y:S01]  /*0820*/  NOP ;  /* 0x0000000000007918 */ /* 0x000fe20000000000 */
[----:B----4-:R-:W-:-:S13]  /*0830*/  ISETP.NE.AND P0, PT, R0, 0x3, PT ;  /* 0x000000030000780c */ /* 0x010fda0003f05270 */
[----:B------:R-:W-:Y:S05]  /*0840*/  @P0 BRA `(.L_x_11) ;  /* 0x00000000002c0947 */ /* 0x000fea0003800000 */
[----:B---3--:R-:W-:Y:S01]  /*0850*/  UMOV UR8, 0x400 ;  /* 0x0000040000087882 */ /* 0x008fe20000000000 */
[----:B------:R-:W-:Y:S01]  /*0860*/  UMOV UR7, 0x20 ;  /* 0x0000002000077882 */ /* 0x000fe20000000000 */
[----:B------:R-:W-:Y:S02]  /*0870*/  ULEA UR8, UR37, UR8, 0x18 ;  /* 0x0000000825087291 */ /* 0x000fe4000f8ec0ff */
[----:B--2---:R-:W-:-:S04]  /*0880*/  UIADD3 UR12, UPT, UPT, -UR7, 0x100000, URZ ;  /* 0x00100000070c7890 */ /* 0x004fc8000fffe1ff */
[----:B------:R-:W-:Y:S02]  /*0890*/  USHF.L.U32 UR13, UR12, 0xb, URZ ;  /* 0x0000000b0c0d7899 */ /* 0x000fe400080006ff */
[----:B------:R-:W-:Y:S01]  /*08a0*/  USHF.L.U32 UR12, UR12, 0x1, URZ ;  /* 0x000000010c0c7899 */ /* 0x000fe200080006ff */
[----:B------:R-:W-:Y:S01]  /*08b0*/  ELECT P0, URZ, PT ;  /* 0x0000000000ff782f */ /* 0x000fe20003800000 */
[----:B------:R-:W2:Y:S10]  /*08c0*/  FENCE.VIEW.ASYNC.S ;  /* 0x00000000000073c6 */ /* 0x000eb40000000000 */
[----:B--2---:R4:W2:Y:S01]  /*08d0*/  SYNCS.EXCH.64 URZ, [UR8+0x80], UR12 ;  /* 0x0000800c08ff75b2 */ /* 0x0048a20008000100 */
[----:B------:R4:W3:Y:S02]  /*08e0*/  SYNCS.EXCH.64 URZ, [UR8+0x88], UR12 ;  /* 0x0000880c08ff75b2 */ /* 0x0008e40008000100 */
[----:B----4-:R-:W-:Y:S01]  /*08f0*/  NOP ;  /* 0x0000000000007918 */ /* 0x010fe20000000000 */
.L_x_11:
[----:B------:R-:W4:Y:S01]  /*0900*/  SHFL.IDX PT, R0, R72, RZ, 0x1f ;  /* 0x00001fff48007589 */ /* 0x000f2200000e0000 */
[----:B------:R-:W-:Y:S01]  /*0910*/  NOP ;  /* 0x0000000000007918 */ /* 0x000fe20000000000 */
[----:B----4-:R-:W-:-:S13]  /*0920*/  ISETP.NE.AND P0, PT, R0, 0x4, PT ;  /* 0x000000040000780c */ /* 0x010fda0003f05270 */
[----:B------:R-:W-:Y:S05]  /*0930*/  @P0 BRA `(.L_x_12) ;  /* 0x0000000000480947 */ /* 0x000fea0003800000 */
[----:B--2---:R-:W-:Y:S01]  /*0940*/  UMOV UR9, 0x1e0 ;  /* 0x000001e000097882 */ /* 0x004fe20000000000 */
[----:B---3--:R-:W-:Y:S01]  /*0950*/  UMOV UR8, 0x400 ;  /* 0x0000040000087882 */ /* 0x008fe20000000000 */
[----:B------:R-:W-:Y:S01]  /*0960*/  USEL UR9, UR9, 0x1a0, UP5 ;  /* 0x000001a009097887 */ /* 0x000fe2000a800000 */
        /* <DEDUP_REMOVED lines=10> */
[----:B--2---:R4:W2:Y:S08]  /*0a10*/  SYNCS.EXCH.64 URZ, [UR8+0x90], UR12 ;  /* 0x0000900c08ff75b2 */ /* 0x0048b00008000100 */
[----:B------:R4:W3:Y:S01]  /*0a20*/  SYNCS.EXCH.64 URZ, [UR8+0xa0], UR14 ;  /* 0x0000a00e08ff75b2 */ /* 0x0008e20008000100 */
[----:B------:R4:W1:Y:S01]  /*0a30*/  SYNCS.EXCH.64 URZ, [UR8+0x98], UR12 ;  /* 0x0000980c08ff75b2 */ /* 0x0008620008000100 */
[----:B------:R4:W1:Y:S02]  /*0a40*/  SYNCS.EXCH.64 URZ, [UR8+0xa8], UR14 ;  /* 0x0000a80e08ff75b2 */ /* 0x0008640008000100 */
[----:B----4-:R-:W-:Y:S01]  /*0a50*/  NOP ;  /* 0x0000000000007918 */ /* 0x010fe20000000000 */
.L_x_12:
[----:B------:R-:W4:Y:S01]  /*0a60*/  SHFL.IDX PT, R0, R72, RZ, 0x1f ;  /* 0x00001fff48007589 */ /* 0x000f2200000e0000 */
[----:B------:R-:W-:Y:S01]  /*0a70*/  NOP ;  /* 0x0000000000007918 */ /* 0x000fe20000000000 */
[----:B----4-:R-:W-:-:S13]  /*0a80*/  ISETP.NE.AND P0, PT, R0, 0x5, PT ;  /* 0x000000050000780c */ /* 0x010fda0003f05270 */
[----:B------:R-:W-:Y:S05]  /*0a90*/  @P0 BRA `(.L_x_13) ;  /* 0x0000000000540947 */ /* 0x000fea0003800000 */
[----:B--2---:R-:W-:Y:S01]  /*0aa0*/  UMOV UR9, 0x400 ;  /* 0x0000040000097882 */ /* 0x004fe20000000000 */
        /* <DEDUP_REMOVED lines=14> */
[----:B------:R4:W1:Y:S01]  /*0b90*/  SYNCS.EXCH.64 URZ, [UR9+0xd8], UR14 ;  /* 0x0000d80e09ff75b2 */ /* 0x0008620008000100 */
[----:B------:R4:W1:Y:S01]  /*0ba0*/  SYNCS.EXCH.64 URZ, [UR9+0xc0], UR12 ;  /* 0x0000c00c09ff75b2 */ /* 0x0008620008000100 */
[----:B------:R4:W1:Y:S01]  /*0bb0*/  SYNCS.EXCH.64 URZ, [UR9+0xe0], UR14 ;  /* 0x0000e00e09ff75b2 */ /* 0x0008620008000100 */
[----:B------:R4:W1:Y:S01]  /*0bc0*/  SYNCS.EXCH.64 URZ, [UR9+0xc8], UR12 ;  /* 0x0000c80c09ff75b2 */ /* 0x0008620008000100 */
[----:B------:R4:W1:Y:S02]  /*0bd0*/  SYNCS.EXCH.64 URZ, [UR9+0xe8], UR14 ;  /* 0x0000e80e09ff75b2 */ /* 0x0008640008000100 */
[----:B----4-:R-:W-:Y:S01]  /*0be0*/  NOP ;  /* 0x0000000000007918 */ /* 0x010fe20000000000 */
.L_x_13:
[----:B------:R-:W4:Y:S01]  /*0bf0*/  SHFL.IDX PT, R0, R72, RZ, 0x1f ;  /* 0x00001fff48007589 */ /* 0x000f2200000e0000 */
[----:B------:R-:W-:Y:S01]  /*0c00*/  ISETP.NE.OR P1, PT, RZ, UR10, !P1 ;  /* 0x0000000aff007c0c */ /* 0x000fe2000cf25670 */
        /* <DEDUP_REMOVED lines=12> */
[----:B------:R4:W3:Y:S01]  /*0cd0*/  SYNCS.EXCH.64 URZ, [UR8+0x100], UR12 ;  /* 0x0001000c08ff75b2 */ /* 0x0008e20008000100 */
[----:B------:R4:W1:Y:S01]  /*0ce0*/  SYNCS.EXCH.64 URZ, [UR8+0xf8], UR12 ;  /* 0x0000f80c08ff75b2 */ /* 0x0008620008000100 */
[----:B------:R4:W1:Y:S02]  /*0cf0*/  SYNCS.EXCH.64 URZ, [UR8+0x108], UR12 ;  /* 0x0001080c08ff75b2 */ /* 0x0008640008000100 */
[----:B----4-:R-:W-:Y:S01]  /*0d00*/  NOP ;  /* 0x0000000000007918 */ /* 0x010fe20000000000 */
.L_x_14:
[----:B------:R-:W-:Y:S01]  /*0d10*/  VOTEU.ALL UP1, P1 ;  /* 0x0000000000ff7886 */ /* 0x000fe20000820000 */
[----:B---3--:R-:W3:Y:S01]  /*0d20*/  LDCU UR8, c[0x0][0x36c] ;  /* 0x00006d80ff0877ac */ /* 0x008ee20008000800 */
[----:B------:R-:W-:Y:S01]  /*0d30*/  NOP ;  /* 0x0000000000007918 */ /* 0x000fe20000000000 */
[----:B------:R-:W-:Y:S01]  /*0d40*/  LOP3.LUT R10, R81, 0x1f, RZ, 0xc0, !PT ;  /* 0x0000001f510a7812 */ /* 0x000fe200078ec0ff */
[----:B--2---:R-:W-:Y:S01]  /*0d50*/  UMOV UR12, 0x20 ;  /* 0x00000020000c7882 */ /* 0x004fe20000000000 */
[----:B------:R-:W-:Y:S01]  /*0d60*/  @!UP1 UMOV UR7, 0x400 ;  /* 0x0000040000079882 */ /* 0x000fe20000000000 */
[----:B------:R-:W-:-:S04]  /*0d70*/  @!UP1 UIADD3 UR12, UPT, UPT, -UR12, 0x100000, URZ ;  /* 0x001000000c0c9890 */ /* 0x000fc8000fffe1ff */
[----:B------:R-:W-:Y:S02]  /*0d80*/  @!UP1 USHF.L.U32 UR13, UR12, 0xb, URZ ;  /* 0x0000000b0c0d9899 */ /* 0x000fe400080006ff */
[----:B------:R-:W-:Y:S02]  /*0d90*/  @!UP1 USHF.L.U32 UR12, UR12, 0x1, URZ ;  /* 0x000000010c0c9899 */ /* 0x000fe400080006ff */
[----:B------:R-:W-:Y:S01]  /*0da0*/  @!UP1 ULEA UR7, UR37, UR7, 0x18 ;  /* 0x0000000725079291 */ /* 0x000fe2000f8ec0ff */
[----:B------:R-:W-:Y:S01]  /*0db0*/  VOTEU.ALL UP1, P1 ;  /* 0x0000000000ff7886 */ /* 0x000fe20000820000 */
[----:B------:R-:W-:Y:S01]  /*0dc0*/  UISETP.NE.AND UP4, UPT, UR10, URZ, UPT ;  /* 0x000000ff0a00728c */ /* 0x000fe2000bf85270 */
[----:B------:R-:W2:Y:S09]  /*0dd0*/  FENCE.VIEW.ASYNC.S ;  /* 0x00000000000073c6 */ /* 0x000eb20000000000 */
[----:B--2---:R2:W4:Y:S01]  /*0de0*/  @!UP1 SYNCS.EXCH.64 URZ, [UR7+0x110], UR12 ;  /* 0x0001100c07ff95b2 */ /* 0x0045220008000100 */
[----:B---3--:R-:W-:-:S09]  /*0df0*/  UISETP.EQ.U32.AND UP1, UPT, UR8, 0x1, UPT ;  /* 0x000000010800788c */ /* 0x008fd2000bf22070 */
[----:B------:R-:W-:Y:S05]  /*0e00*/  BRA.U !UP1, `(.L_x_15) ;  /* 0x0000000109087547 */ /* 0x000fea000b800000 */
[----:B-1--4-:R-:W-:Y:S01]  /*0e10*/  UCGABAR_ARV ;  /* 0x00000000000079c7 */ /* 0x012fe20008000000 */
[----:B------:R-:W-:Y:S05]  /*0e20*/  BRA `(.L_x_16) ;  /* 0x0000000000047947 */ /* 0x000fea0003800000 */
.L_x_15:
[----:B-1--4-:R-:W-:Y:S01]  /*0e30*/  NOP ;  /* 0x0000000000007918 */ /* 0x012fe20000000000 */
.L_x_16:
[----:B------:R-:W1:Y:S01]  /*0e40*/  S2R R11, SR_CTAID.X ;  /* 0x00000000000b7919 */ /* 0x000e620000002500 */
[----:B------:R-:W-:-:S05]  /*0e50*/  CS2R.32 R68, SR_CgaSize ;  /* 0x0000000000447805 */ /* 0x000fca0000008a00 */
[----:B------:R-:W-:-:S05]  /*0e60*/  IMAD R68, R68, -0xa0, RZ ;  /* 0xffffff6044447824 */ /* 0x000fca00078e02ff */
[----:B------:R-:W-:-:S14]  /*0e70*/  R2UR UR8, R68 ;  /* 0x00000000440872ca */ /* 0x000fdc00000e0000 */
[----:B------:R-:W3:Y:S01]  /*0e80*/  LDCU UR8, c[0x0][UR8+0x2b0] ;  /* 0x00005600080877ac */ /* 0x000ee20008000800 */
[----:B------:R-:W-:-:S05]  /*0e90*/  CS2R.32 R0, SR_CgaSize ;  /* 0x0000000000007805 */ /* 0x000fca0000008a00 */
[----:B------:R-:W-:-:S06]  /*0ea0*/  IMAD R0, R0, -0xa0, RZ ;  /* 0xffffff6000007824 */ /* 0x000fcc00078e02ff */
[----:B------:R-:W4:Y:S01]  /*0eb0*/  LDC R0, c[0x0][R0+0x2a0] ;  /* 0x0000a80000007b82 */ /* 0x000f220000000800 */
[----:B------:R-:W-:Y:S01]  /*0ec0*/  PRMT R8, RZ, 0x7610, R8 ;  /* 0x00007610ff087816 */ /* 0x000fe20000000008 */
[----:B------:R-:W3:Y:S01]  /*0ed0*/  S2R R20, SR_CTAID.Y ;  /* 0x0000000000147919 */ /* 0x000ee20000002600 */
[----:B------:R-:W-:-:S05]  /*0ee0*/  CS2R.32 R68, SR_CgaSize ;  /* 0x0000000000447805 */ /* 0x000fca0000008a00 */
[----:B------:R-:W-:-:S05]  /*0ef0*/  IMAD R68, R68, -0xa0, RZ ;  /* 0xffffff6044447824 */ /* 0x000fca00078e02ff */
[----:B--2---:R-:W-:-:S14]  /*0f00*/  R2UR UR7, R68 ;  /* 0x00000000440772ca */ /* 0x004fdc00000e0000 */
[----:B------:R-:W2:Y:S01]  /*0f10*/  LDCU UR7, c[0x0][UR7+0x2b4] ;  /* 0x00005680070777ac */ /* 0x000ea20008000800 */
[----:B------:R-:W-:Y:S01]  /*0f20*/  UISETP.NE.AND UP2, UPT, UR10, 0x2, UPT ;  /* 0x000000020a00788c */ /* 0x000fe2000bf45270 */
[----:B------:R-:W3:Y:S01]  /*0f30*/  LDC R9, c[0x0][0xb24] ;  /* 0x0002c900ff097b82 */ /* 0x000ee20000000800 */
[----:B------:R-:W-:-:S05]  /*0f40*/  CS2R.32 R66, SR_CgaSize ;  /* 0x0000000000427805 */ /* 0x000fca0000008a00 */
[----:B------:R-:W-:-:S06]  /*0f50*/  IMAD R66, R66, -0xa0, RZ ;  /* 0xffffff6042427824 */ /* 0x000fcc00078e02ff */
[----:B------:R-:W4:Y:S08]  /*0f60*/  LDC R66, c[0x0][R66+0x2a4] ;  /* 0x0000a90042427b82 */ /* 0x000f300000000800 */
[----:B------:R-:W4:Y:S01]  /*0f70*/  LDC R26, c[0x0][0xb24] ;  /* 0x0002c900ff1a7b82 */ /* 0x000f220000000800 */
[----:B-1----:R-:W-:Y:S01]  /*0f80*/  I2FP.F32.U32 R4, R11 ;  /* 0x0000000b00047245 */ /* 0x002fe20000201000 */
[----:B------:R-:W-:-:S06]  /*0f90*/  IMAD.MOV.U32 R21, RZ, RZ, R11 ;  /* 0x000000ffff157224 */ /* 0x000fcc00078e000b */
[----:B------:R-:W1:Y:S01]  /*0fa0*/  S2UR UR36, SR_CTAID.Z ;  /* 0x00000000002479c3 */ /* 0x000e620000002700 */
[----:B---3--:R-:W-:Y:S02]  /*0fb0*/  ISETP.GE.AND P0, PT, R9, 0x1, PT ;  /* 0x000000010900780c */ /* 0x008fe40003f06270 */
[----:B------:R-:W-:Y:S01]  /*0fc0*/  I2FP.F32.U32 R2, R20 ;  /* 0x0000001400027245 */ /* 0x000fe20000201000 */
[----:B------:R-:W-:-:S04]  /*0fd0*/  FMUL R4, R4, UR8 ;  /* 0x0000000804047c20 */ /* 0x000fc80008400000 */
[----:B--2---:R-:W-:Y:S01]  /*0fe0*/  FMUL R2, R2, UR7 ;  /* 0x0000000702027c20 */ /* 0x004fe20008400000 */
[----:B------:R-:W2:Y:S01]  /*0ff0*/  F2I.U32.TRUNC.NTZ R68, R4 ;  /* 0x0000000400447305 */ /* 0x000ea2000020f000 */
[----:B------:R-:W3:Y:S07]  /*1000*/  LDCU UR7, c[0x0][0xb30] ;  /* 0x00016600ff0777ac */ /* 0x000eee0008000800 */
[----:B------:R-:W1:Y:S01]  /*1010*/  F2I.U32.TRUNC.NTZ R3, R2 ;  /* 0x0000000200037305 */ /* 0x000e62000020f000 */
[----:B--2---:R-:W-:-:S04]  /*1020*/  IMAD.MOV R68, RZ, RZ, -R68 ;  /* 0x000000ffff447224 */ /* 0x004fc800078e0a44 */
[----:B----4-:R-:W-:Y:S01]  /*1030*/  IMAD R68, R0, R68, R11 ;  /* 0x0000004400447224 */ /* 0x010fe200078e020b */
[----:B------:R-:W-:Y:S01]  /*1040*/  PRMT R0, RZ, 0x7610, R0 ;  /* 0x00007610ff007816 */ /* 0x000fe20000000000 */
[----:B---3--:R-:W-:Y:S01]  /*1050*/  UISETP.NE.AND UP3, UPT, UR7, 0x1, UPT ;  /* 0x000000010700788c */ /* 0x008fe2000bf65270 */
[----:B-1----:R-:W-:-:S05]  /*1060*/  IADD3 R3, PT, PT, -R3, RZ, RZ ;  /* 0x000000ff03037210 */ /* 0x002fca0007ffe1ff */
[----:B------:R-:W-:Y:S01]  /*1070*/  IMAD R66, R66, R3, R20 ;  /* 0x0000000342427224 */ /* 0x000fe200078e0214 */
[----:B------:R-:W-:Y:S06]  /*1080*/  BRA.U UP4, `(.L_x_17) ;  /* 0x0000000104247547 */ /* 0x000fec000b800000 */
[----:B------:R-:W-:Y:S01]  /*1090*/  ISETP.NE.AND P1, PT, R66, RZ, PT ;  /* 0x000000ff4200720c */ /* 0x000fe20003f25270 */
[----:B------:R-:W-:Y:S01]  /*10a0*/  IMAD.MOV.U32 R0, RZ, RZ, 0x3 ;  /* 0x00000003ff007424 */ /* 0x000fe200078e00ff */
[C---:B------:R-:W-:Y:S02]  /*10b0*/  LOP3.LUT R3, R68.reuse, 0xfffffffe, RZ, 0xc0, !PT ;  /* 0xfffffffe44037812 */ /* 0x040fe400078ec0ff */
[----:B------:R-:W-:Y:S02]  /*10c0*/  ISETP.LT.U32.OR P1, PT, R68, 0x2, !P1 ;  /* 0x000000024400780c */ /* 0x000fe40004f21470 */
[----:B------:R-:W-:Y:S02]  /*10d0*/  SHF.L.U32 R0, R0, R3, RZ ;  /* 0x0000000300007219 */ /* 0x000fe400000006ff */
[----:B------:R-:W-:Y:S02]  /*10e0*/  SEL R5, RZ, 0x1, !P1 ;  /* 0x00000001ff057807 */ /* 0x000fe40004800000 */
[----:B------:R-:W-:-:S05]  /*10f0*/  SEL R2, RZ, 0x2, !P1 ;  /* 0x00000002ff027807 */ /* 0x000fca0004800000 */
[----:B------:R-:W-:-:S05]  /*1100*/  IMAD.IADD R2, R5, 0x1, R2 ;  /* 0x0000000105027824 */ /* 0x000fca00078e0202 */
[----:B------:R-:W-:Y:S02]  /*1110*/  PRMT R8, R2, 0x7610, R8 ;  /* 0x0000761002087816 */ /* 0x000fe40000000008 */
.L_x_17:
[----:B------:R-:W-:Y:S05]  /*1120*/  @!P0 BRA `(.L_x_18) ;  /* 0x0000000000b88947 */ /* 0x000fea0003800000 */
[----:B------:R-:W1:Y:S01]  /*1130*/  LDC.64 R4, c[0x0][0xb18] ;  /* 0x0002c600ff047b82 */ /* 0x000e620000000a00 */
[----:B------:R-:W-:-:S07]  /*1140*/  ISETP.NE.AND P0, PT, R9, 0x1, PT ;  /* 0x000000010900780c */ /* 0x000fce0003f05270 */
[----:B------:R-:W2:Y:S08]  /*1150*/  LDC R14, c[0x0][0xb0c] ;  /* 0x0002c300ff0e7b82 */ /* 0x000eb00000000800 */
[----:B------:R-:W3:Y:S08]  /*1160*/  LDC R13, c[0x0][0x370] ;  /* 0x0000dc00ff0d7b82 */ /* 0x000ef00000000800 */
[----:B------:R-:W4:Y:S01]  /*1170*/  LDC R16, c[0x0][0x374] ;  /* 0x0000dd00ff107b82 */ /* 0x000f220000000800 */
[----:B-1----:R-:W-:-:S07]  /*1180*/  ISETP.NE.AND P1, PT, R4, 0x1, PT ;  /* 0x000000010400780c */ /* 0x002fce0003f25270 */
[----:B------:R-:W3:Y:S01]  /*1190*/  LDC.64 R6, c[0x0][0xb10] ;  /* 0x0002c400ff067b82 */ /* 0x000ee20000000a00 */
[----:B--2---:R-:W-:-:S07]  /*11a0*/  ISETP.NE.AND P2, PT, R14, 0x1, PT ;  /* 0x000000010e00780c */ /* 0x004fce0003f45270 */
[----:B------:R-:W1:Y:S08]  /*11b0*/  LDC R12, c[0x0][0xb20] ;  /* 0x0002c800ff0c7b82 */ /* 0x000e700000000800 */
[----:B------:R-:W2:Y:S01]  /*11c0*/  LDC.64 R2, c[0x0][0xb28] ;  /* 0x0002ca00ff027b82 */ /* 0x000ea20000000a00 */
[----:B----4-:R-:W-:-:S04]  /*11d0*/  IMAD.HI.U32 R15, R16, R5, RZ ;  /* 0x00000005100f7227 */ /* 0x010fc800078e00ff */
[----:B------:R-:W-:-:S04]  /*11e0*/  IMAD.HI.U32 R5, R20, R5, RZ ;  /* 0x0000000514057227 */ /* 0x000fc800078e00ff */
[----:B---3--:R-:W-:-:S04]  /*11f0*/  IMAD.HI.U32 R18, R13, R6, RZ ;  /* 0x000000060d127227 */ /* 0x008fc800078e00ff */
[C---:B------:R-:W-:Y:S01]  /*1200*/  IMAD.HI.U32 R22, R11.reuse, R6, RZ ;  /* 0x000000060b167227 */ /* 0x040fe200078e00ff */
[-C--:B------:R-:W-:Y:S02]  /*1210*/  @P2 SHF.R.U32.HI R13, RZ, R7.reuse, R18 ;  /* 0x00000007ff0d2219 */ /* 0x080fe40000011612 */
[-C--:B-1----:R-:W-:Y:S02]  /*1220*/  @P1 SHF.R.U32.HI R16, RZ, R12.reuse, R15 ;  /* 0x0000000cff101219 */ /* 0x082fe4000001160f */
[----:B------:R-:W-:Y:S02]  /*1230*/  SHF.R.U32.HI R5, RZ, R12, R5 ;  /* 0x0000000cff057219 */ /* 0x000fe40000011605 */
[----:B------:R-:W-:Y:S02]  /*1240*/  SHF.R.U32.HI R22, RZ, R7, R22 ;  /* 0x00000007ff167219 */ /* 0x000fe40000011616 */
[----:B------:R-:W-:Y:S01]  /*1250*/  SEL R5, R20, R5, !P1 ;  /* 0x0000000514057207 */ /* 0x000fe20004800000 */
[----:B--2---:R-:W-:Y:S01]  /*1260*/  IMAD.HI.U32 R18, R16, R2, RZ ;  /* 0x0000000210127227 */ /* 0x004fe200078e00ff */
[----:B------:R-:W-:-:S02]  /*1270*/  SEL R21, R11, R22, !P2 ;  /* 0x000000160b157207 */ /* 0x000fc40005000000 */
[----:B------:R-:W-:Y:S01]  /*1280*/  IADD3 R7, PT, PT, -R5, RZ, RZ ;  /* 0x000000ff05077210 */ /* 0x000fe20007ffe1ff */
[----:B------:R-:W-:Y:S01]  /*1290*/  IMAD.HI.U32 R6, R13, R2, RZ ;  /* 0x000000020d067227 */ /* 0x000fe200078e00ff */
[----:B------:R-:W-:-:S03]  /*12a0*/  @P0 SHF.R.U32.HI R16, RZ, R3, R18 ;  /* 0x00000003ff100219 */ /* 0x000fc60000011612 */
[----:B------:R-:W-:Y:S01]  /*12b0*/  IMAD R7, R4, R7, R20 ;  /* 0x0000000704077224 */ /* 0x000fe200078e0214 */
[----:B------:R-:W-:Y:S01]  /*12c0*/  @P0 SHF.R.U32.HI R13, RZ, R3, R6 ;  /* 0x00000003ff0d0219 */ /* 0x000fe20000011606 */
[----:B------:R-:W-:-:S04]  /*12d0*/  IMAD R16, R16, R9, RZ ;  /* 0x0000000910107224 */ /* 0x000fc800078e02ff */
[----:B------:R-:W-:Y:S01]  /*12e0*/  IMAD R6, R13, R9, RZ ;  /* 0x000000090d067224 */ /* 0x000fe200078e02ff */
[----:B------:R-:W-:-:S04]  /*12f0*/  ISETP.GE.AND P1, PT, R5, R16, PT ;  /* 0x000000100500720c */ /* 0x000fc80003f26270 */
[----:B------:R-:W-:Y:S01]  /*1300*/  ISETP.GE.OR P1, PT, R21, R6, P1 ;  /* 0x000000061500720c */ /* 0x000fe20000f26670 */
[----:B------:R-:W-:-:S05]  /*1310*/  IMAD.HI.U32 R6, R5, R2, RZ ;  /* 0x0000000205067227 */ /* 0x000fca00078e00ff */
[----:B------:R-:W-:-:S04]  /*1320*/  SHF.R.U32.HI R6, RZ, R3, R6 ;  /* 0x00000003ff067219 */ /* 0x000fc80000011606 */
[----:B------:R-:W-:-:S03]  /*1330*/  SEL R6, R5, R6, !P0 ;  /* 0x0000000605067207 */ /* 0x000fc60004000000 */
[----:B------:R-:W-:Y:S01]  /*1340*/  @!P1 IMAD.HI.U32 R12, R21, R2, RZ ;  /* 0x00000002150c9227 */ /* 0x000fe200078e00ff */
[----:B------:R-:W-:-:S04]  /*1350*/  IADD3 R2, PT, PT, -R6, RZ, RZ ;  /* 0x000000ff06027210 */ /* 0x000fc80007ffe1ff */
[----:B------:R-:W-:Y:S01]  /*1360*/  @!P1 SHF.R.U32.HI R12, RZ, R3, R12 ;  /* 0x00000003ff0c9219 */ /* 0x000fe2000001160c */
[----:B------:R-:W-:-:S03]  /*1370*/  IMAD R2, R9, R2, R5 ;  /* 0x0000000209027224 */ /* 0x000fc600078e0205 */
[----:B------:R-:W-:-:S05]  /*1380*/  @!P1 SEL R3, R21, R12, !P0 ;  /* 0x0000000c15039207 */ /* 0x000fca0004000000 */
[--C-:B------:R-:W-:Y:S02]  /*1390*/  @!P1 IMAD.IADD R6, R6, 0x1, -R3.reuse ;  /* 0x0000000106069824 */ /* 0x100fe400078e0a03 */
[----:B------:R-:W-:Y:S01]  /*13a0*/  @!P1 IMAD R3, R2, R13, R3 ;  /* 0x0000000d02039224 */ /* 0x000fe200078e0203 */
[----:B------:R-:W-:Y:S01]  /*13b0*/  IADD3 R2, PT, PT, -R21, RZ, RZ ;  /* 0x000000ff15027210 */ /* 0x000fe20007ffe1ff */
[----:B------:R-:W-:Y:S02]  /*13c0*/  @!P1 IMAD R5, R6, R9, R21 ;  /* 0x0000000906059224 */ /* 0x000fe400078e0215 */
[----:B------:R-:W-:Y:S02]  /*13d0*/  @!P1 IMAD.MOV.U32 R21, RZ, RZ, R3 ;  /* 0x000000ffff159224 */ /* 0x000fe400078e0003 */
[----:B------:R-:W-:Y:S02]  /*13e0*/  IMAD R2, R14, R2, R11 ;  /* 0x000000020e027224 */ /* 0x000fe400078e020b */
[----:B------:R-:W-:-:S02]  /*13f0*/  IMAD R20, R5, R4, R7 ;  /* 0x0000000405147224 */ /* 0x000fc400078e0207 */
[----:B------:R-:W-:Y:S02]  /*1400*/  IMAD R21, R21, R14, R2 ;  /* 0x0000000e15157224 */ /* 0x000fe400078e0202 */
.L_x_18:
[----:B------:R-:W-:Y:S05]  /*1410*/  BRA.U UP3, `(.L_x_19) ;  /* 0x0000000103407547 */ /* 0x000fea000b800000 */
[----:B------:R-:W1:Y:S08]  /*1420*/  LDC.64 R4, c[0x0][0xb10] ;  /* 0x0002c400ff047b82 */ /* 0x000e700000000a00 */
[----:B------:R-:W2:Y:S08]  /*1430*/  LDC.64 R2, c[0x0][0xb18] ;  /* 0x0002c600ff027b82 */ /* 0x000eb00000000a00 */
[----:B------:R-:W3:Y:S08]  /*1440*/  LDC R6, c[0x0][0xb20] ;  /* 0x0002c800ff067b82 */ /* 0x000ef00000000800 */
[----:B------:R-:W4:Y:S01]  /*1450*/  LDC R12, c[0x0][0xb0c] ;  /* 0x0002c300ff0c7b82 */ /* 0x000f220000000800 */
[----:B-1----:R-:W-:-:S05]  /*1460*/  IMAD.HI.U32 R4, R21, R4, RZ ;  /* 0x0000000415047227 */ /* 0x002fca00078e00ff */
[----:B------:R-:W-:Y:S01]  /*1470*/  SHF.R.U32.HI R4, RZ, R5, R4 ;  /* 0x00000005ff047219 */ /* 0x000fe20000011604 */
[----:B--2---:R-:W-:Y:S01]  /*1480*/  IMAD.HI.U32 R3, R20, R3, RZ ;  /* 0x0000000314037227 */ /* 0x004fe200078e00ff */
[----:B------:R-:W-:-:S04]  /*1490*/  ISETP.NE.AND P0, PT, R2, 0x1, PT ;  /* 0x000000010200780c */ /* 0x000fc80003f05270 */
[----:B---3--:R-:W-:-:S04]  /*14a0*/  SHF.R.U32.HI R3, RZ, R6, R3 ;  /* 0x00000006ff037219 */ /* 0x008fc80000011603 */
[----:B------:R-:W-:Y:S02]  /*14b0*/  SEL R3, R20, R3, !P0 ;  /* 0x0000000314037207 */ /* 0x000fe40004000000 */
[----:B----4-:R-:W-:-:S04]  /*14c0*/  ISETP.NE.AND P1, PT, R12, 0x1, PT ;  /* 0x000000010c00780c */ /* 0x010fc80003f25270 */
[----:B------:R-:W-:-:S05]  /*14d0*/  SEL R6, R21, R4, !P1 ;  /* 0x0000000415067207 */ /* 0x000fca0004800000 */
[----:B------:R-:W-:Y:S02]  /*14e0*/  IMAD.IADD R4, R3, 0x1, -R6 ;  /* 0x0000000103047824 */ /* 0x000fe400078e0a06 */
[----:B------:R-:W-:Y:S02]  /*14f0*/  IMAD.IADD R3, R6, 0x1, -R3 ;  /* 0x0000000106037824 */ /* 0x000fe400078e0a03 */
[----:B------:R-:W-:Y:S02]  /*1500*/  IMAD R21, R4, R12, R21 ;  /* 0x0000000c04157224 */ /* 0x000fe400078e0215 */
[----:B------:R-:W-:Y:S02]  /*1510*/  IMAD R20, R3, R2, R20 ;  /* 0x0000000203147224 */ /* 0x000fe400078e0214 */
.L_x_19:
[----:B------:R-:W-:Y:S05]  /*1520*/  BRA.U !UP1, `(.L_x_20) ;  /* 0x00000001090c7547 */ /* 0x000fea000b800000 */
[----:B------:R-:W-:Y:S01]  /*1530*/  UCGABAR_WAIT ;  /* 0x0000000000007dc7 */ /* 0x000fe20008000000 */
[----:B------:R-:W-:Y:S01]  /*1540*/  CCTL.IVALL ;  /* 0x00000000ff00798f */ /* 0x000fe20002000000 */
[----:B------:R-:W-:Y:S05]  /*1550*/  BRA `(.L_x_21) ;  /* 0x0000000000047947 */ /* 0x000fea0003800000 */
.L_x_20:
[----:B------:R-:W-:Y:S06]  /*1560*/  BAR.SYNC.DEFER_BLOCKING 0x0 ;  /* 0x0000000000007b1d */ /* 0x000fec0000010000 */
.L_x_21:
[----:B------:R-:W-:Y:S05]  /*1570*/  BRA.U UP2, `(.L_x_22) ;  /* 0x0000001502007547 */ /* 0x000fea000b800000 */
[----:B------:R-:W1:Y:S01]  /*1580*/  LDCU UR4, c[0x0][0x38c] ;  /* 0x00007180ff0477ac */ /* 0x000e620008000800 */
[----:B------:R-:W2:Y:S01]  /*1590*/  LDC R9, c[0x0][0x370] ;  /* 0x0000dc00ff097b82 */ /* 0x000ea20000000800 */
[----:B------:R-:W-:Y:S01]  /*15a0*/  IMAD.SHL.U32 R16, R11, 0x40, RZ ;  /* 0x000000400b107824 */ /* 0x000fe200078e00ff */
[----:B------:R-:W-:Y:S01]  /*15b0*/  PLOP3.LUT P1, PT, PT, PT, UP5, 0x80, 0x8 ;  /* 0x000000000008781c */ /* 0x000fe20003f2f058 */
[----:B------:R-:W-:Y:S01]  /*15c0*/  HFMA2 R12, -RZ, RZ, 0, 0 ;  /* 0x00000000ff0c7431 */ /* 0x000fe200000001ff */
[----:B------:R-:W-:Y:S01]  /*15d0*/  UISETP.NE.AND UP1, UPT, UR10, URZ, UPT ;  /* 0x000000ff0a00728c */ /* 0x000fe2000bf25270 */
[----:B------:R-:W-:Y:S01]  /*15e0*/  ISETP.NE.AND P4, PT, R10, RZ, P5 ;  /* 0x000000ff0a00720c */ /* 0x000fe20002f85270 */
[----:B------:R-:W-:Y:S01]  /*15f0*/  IMAD.MOV.U32 R15, RZ, RZ, 0x1 ;  /* 0x00000001ff0f7424 */ /* 0x000fe200078e00ff */
[----:B------:R-:W-:Y:S01]  /*1600*/  PLOP3.LUT P1, PT, P1, PT, PT, 0x8, 0x80 ;  /* 0x000000000080781c */ /* 0x000fe20000f2e170 */
[----:B------:R-:W3:Y:S01]  /*1610*/  LDC R0, c[0x0][0x374] ;  /* 0x0000dd00ff007b82 */ /* 0x000ee20000000800 */
[----:B------:R-:W-:Y:S01]  /*1620*/  IMAD.MOV.U32 R14, RZ, RZ, RZ ;  /* 0x000000ffff0e7224 */ /* 0x000fe200078e00ff */
[----:B------:R-:W-:Y:S01]  /*1630*/  MOV R8, 0x1 ;  /* 0x0000000100087802 */ /* 0x000fe20000000f00 */
[----:B------:R-:W-:Y:S01]  /*1640*/  IMAD.MOV.U32 R10, RZ, RZ, RZ ;  /* 0x000000ffff0a7224 */ /* 0x000fe200078e00ff */
[----:B------:R-:W-:Y:S01]  /*1650*/  LOP3.LUT R16, R16, 0x40, RZ, 0xc0, !PT ;  /* 0x0000004010107812 */ /* 0x000fe200078ec0ff */
[----:B------:R-:W4:Y:S01]  /*1660*/  LDCU.64 UR14, c[0x0][0x348] ;  /* 0x00006900ff0e77ac */ /* 0x000f220008000a00 */
[----:B-1----:R-:W-:-:S02]  /*1670*/  UIADD3 UR5, UPT, UPT, UR4, 0x3f, URZ ;  /* 0x0000003f04057890 */ /* 0x002fc4000fffe0ff */
[----:B------:R-:W-:Y:S02]  /*1680*/  USEL UR22, UR6, 0x2, UP1 ;  /* 0x0000000206167887 */ /* 0x000fe40008800000 */
[----:B------:R-:W-:Y:S01]  /*1690*/  USHF.R.S32.HI UR7, URZ, 0x1f, UR5 ;  /* 0x0000001fff077899 */ /* 0x000fe20008011405 */
[----:B------:R-:W-:-:S03]  /*16a0*/  UMOV UR23, URZ ;  /* 0x000000ff00177c82 */ /* 0x000fc60008000000 */
[----:B------:R-:W-:Y:S02]  /*16b0*/  ULEA.HI UR7, UR7, UR5, URZ, 0x6 ;  /* 0x0000000507077291 */ /* 0x000fe4000f8f30ff */
[----:B------:R-:W-:Y:S02]  /*16c0*/  UIADD3 UR5, UPT, UPT, UR4, -0x1, URZ ;  /* 0xffffffff04057890 */ /* 0x000fe4000fffe0ff */
[----:B------:R-:W-:Y:S02]  /*16d0*/  USHF.R.S32.HI UR7, URZ, 0x6, UR7 ;  /* 0x00000006ff077899 */ /* 0x000fe40008011407 */
[----:B------:R-:W-:Y:S02]  /*16e0*/  UISETP.GE.U32.AND UP2, UPT, UR5, -0x7f, UPT ;  /* 0xffffff810500788c */ /* 0x000fe4000bf46070 */
[----:B------:R-:W-:Y:S02]  /*16f0*/  UISETP.LT.U32.AND UP0, UPT, UR7, 0x4, UPT ;  /* 0x000000040700788c */ /* 0x000fe4000bf01070 */
[----:B------:R-:W-:-:S02]  /*1700*/  UIADD3 UR4, UPT, UPT, UR4, 0x7e, URZ ;  /* 0x0000007e04047890 */ /* 0x000fc4000fffe0ff */
[----:B------:R-:W-:-:S04]  /*1710*/  USEL UR5, UR7, 0x4, UP0 ;  /* 0x0000000407057887 */ /* 0x000fc80008000000 */
[----:B------:R-:W-:Y:S02]  /*1720*/  UIADD3 UR21, UPT, UPT, UR5, -0x1, URZ ;  /* 0xffffffff05157890 */ /* 0x000fe4000fffe0ff */
[----:B------:R-:W-:Y:S02]  /*1730*/  @UP2 UIADD3 UR21, UPT, UPT, UR5, URZ, URZ ;  /* 0x000000ff05152290 */ /* 0x000fe4000fffe0ff */
[----:B------:R-:W-:Y:S02]  /*1740*/  UIADD3 UR29, UPT, UPT, UR7, -UR5, URZ ;  /* 0x80000005071d7290 */ /* 0x000fe4000fffe0ff */
[----:B------:R-:W-:Y:S02]  /*1750*/  UIADD3 UR13, UPT, UPT, UR21, 0x1, URZ ;  /* 0x00000001150d7890 */ /* 0x000fe4000fffe0ff */
[----:B--2-4-:R-:W-:-:S12]  /*1760*/  UIADD3 UR21, UPT, UPT, -UR21, URZ, URZ ;  /* 0x000000ff15157290 */ /* 0x014fd8000fffe1ff */
.L_x_42:
[----:B------:R-:W-:Y:S01]  /*1770*/  UISETP.NE.AND UP0, UPT, UR37, URZ, UPT ;  /* 0x000000ff2500728c */ /* 0x000fe2000bf05270 */
[----:B------:R-:W1:Y:S08]  /*1780*/  S2UR UR37, SR_CgaCtaId ;  /* 0x00000000002579c3 */ /* 0x000e700000008800 */
[----:B------:R-:W-:Y:S05]  /*1790*/  BRA.U UP0, `(.L_x_23) ;  /* 0x0000000100347547 */ /* 0x000fea000b800000 */
[----:B------:R-:W2:Y:S01]  /*17a0*/  S2R R2, SR_CgaCtaId ;  /* 0x0000000000027919 */ /* 0x000ea20000008800 */
[----:B------:R-:W-:-:S04]  /*17b0*/  MOV R3, 0x400 ;  /* 0x0000040000037802 */ /* 0x000fc80000000f00 */
[----:B--2---:R-:W-:Y:S02]  /*17c0*/  LEA R3, R2, R3, 0x18 ;  /* 0x0000000302037211 */ /* 0x004fe400078ec0ff */
[----:B------:R-:W-:-:S03]  /*17d0*/  SHF.L.U32 R2, R8, 0x1f, RZ ;  /* 0x0000001f08027819 */ /* 0x000fc600000006ff */
[----:B------:R-:W-:-:S04]  /*17e0*/  IMAD R3, R10, 0x8, R3 ;  /* 0x000000080a037824 */ /* 0x000fc800078e0203 */
[----:B------:R-:W2:Y:S02]  /*17f0*/  SYNCS.PHASECHK.TRANS64.TRYWAIT P0, [R3+URZ+0x100], R2 ;  /* 0x00010002030075a7 */ /* 0x000ea400080011ff */
[----:B--2---:R-:W-:Y:S05]  /*1800*/  @!P0 BRA `(.L_x_24) ;  /* 0x0000007400a08947 */ /* 0x004fea0003800000 */
.L_x_149:
[----:B------:R-:W-:Y:S01]  /*1810*/  VIADD R10, R10, 0x1 ;  /* 0x000000010a0a7836 */ /* 0x000fe20000000000 */
[----:B------:R2:W-:Y:S04]  /*1820*/  SYNCS.ARRIVE.TRANS64.A1T0 RZ, [R3+URZ+0xf0], RZ ;  /* 0x0000f0ff03ff79a7 */ /* 0x0005e800081000ff */
[----:B------:R-:W-:-:S04]  /*1830*/  ISETP.NE.AND P0, PT, R10, 0x2, PT ;  /* 0x000000020a00780c */ /* 0x000fc80003f05270 */
[----:B------:R-:W-:Y:S02]  /*1840*/  SEL R10, R10, RZ, P0 ;  /* 0x000000ff0a0a7207 */ /* 0x000fe40000000000 */
[----:B--2---:R-:W-:-:S04]  /*1850*/  SEL R3, RZ, 0x1, P0 ;  /* 0x00000001ff037807 */ /* 0x004fc80000000000 */
[----:B------:R-:W-:-:S07]  /*1860*/  LOP3.LUT R8, R8, R3, RZ, 0x3c, !PT ;  /* 0x0000000308087212 */ /* 0x000fce00078e3cff */
.L_x_23:
[----:B------:R-:W-:Y:S01]  /*1870*/  UMOV UR6, 0x400 ;  /* 0x0000040000067882 */ /* 0x000fe20000000000 */
[----:B------:R-:W-:Y:S01]  /*1880*/  LEA.HI R3, R21, R21, RZ, 0x1 ;  /* 0x0000001515037211 */ /* 0x000fe200078f08ff */
[----:B-1----:R-:W-:Y:S01]  /*1890*/  ULEA UR6, UR37, UR6, 0x18 ;  /* 0x0000000625067291 */ /* 0x002fe2000f8ec0ff */
[----:B------:R-:W-:Y:S01]  /*18a0*/  SHF.L.U32 R2, R15, 0x1f, RZ ;  /* 0x0000001f0f027819 */ /* 0x000fe200000006ff */
[----:B------:R-:W-:Y:S01]  /*18b0*/  UISETP.GE.U32.AND UP0, UPT, UR4, 0x7f, UPT ;  /* 0x0000007f0400788c */ /* 0x000fe2000bf06070 */
[C---:B------:R-:W-:Y:S01]  /*18c0*/  R2UR UR9, R16.reuse ;  /* 0x00000000100972ca */ /* 0x040fe200000e0000 */
[----:B------:R-:W-:Y:S01]  /*18d0*/  ULEA UR8, UR23, UR6, 0x3 ;  /* 0x0000000617087291 */ /* 0x000fe2000f8e18ff */
[----:B------:R-:W-:Y:S01]  /*18e0*/  IMAD.SHL.U32 R3, R3, 0x40, RZ ;  /* 0x0000004003037824 */ /* 0x000fe200078e00ff */
[----:B------:R-:W-:Y:S01]  /*18f0*/  R2UR UR19, R16 ;  /* 0x00000000101372ca */ /* 0x000fe200000e0000 */
[----:B------:R-:W-:-:S03]  /*1900*/  UMOV UR30, URZ ;  /* 0x000000ff001e7c82 */ /* 0x000fc60008000000 */
[----:B------:R-:W-:-:S03]  /*1910*/  R2UR UR35, R3 ;  /* 0x00000000032372ca */ /* 0x000fc600000e0000 */
[----:B------:R1:W2:Y:S01]  /*1920*/  SYNCS.PHASECHK.TRANS64.TRYWAIT P0, [UR8+0x20], R2 ;  /* 0x00002002ff0075a7 */ /* 0x0002a20008001108 */
[----:B------:R-:W-:-:S09]  /*1930*/  R2UR UR8, R20 ;  /* 0x00000000140872ca */ /* 0x000fd200000e0000 */
[----:B------:R-:W-:-:S04]  /*1940*/  ULOP3.LUT UR35, UR9, 0xffffff80, UR35, 0xf8, !UPT ;  /* 0xffffff8009237892 */ /* 0x000fc8000f8ef823 */
[----:B------:R-:W-:Y:S01]  /*1950*/  ULEA UR19, UR8, UR19, 0x7 ;  /* 0x0000001308137291 */ /* 0x000fe2000f8e38ff */
[----:B------:R-:W-:Y:S11]  /*1960*/  BRA.U !UP0, `(.L_x_25) ;  /* 0x0000000108ec7547 */ /* 0x000ff6000b800000 */
[----:B------:R-:W-:Y:S01]  /*1970*/  UMOV UR31, UR21 ;  /* 0x00000015001f7c82 */ /* 0x000fe20008000000 */
[----:B------:R-:W-:Y:S01]  /*1980*/  UMOV UR44, UR23 ;  /* 0x00000017002c7c82 */ /* 0x000fe20008000000 */
[----:B------:R-:W-:-:S05]  /*1990*/  UMOV UR26, 0x20 ;  /* 0x00000020001a7882 */ /* 0x000fca0000000000 */
.L_x_31:
[----:B------:R-:W-:Y:S01]  /*19a0*/  ULEA UR33, UR44, UR6, 0x3 ;  /* 0x000000062c217291 */ /* 0x000fe2000f8e18ff */
[----:B------:R-:W-:Y:S01]  /*19b0*/  @P5 MOV R3, 0x10000 ;  /* 0x0001000000035802 */ /* 0x000fe20000000f00 */
[----:B-12---:R-:W-:Y:S10]  /*19c0*/  @P0 BRA `(.L_x_26) ;  /* 0x00000000000c0947 */ /* 0x006ff40003800000 */
[----:B------:R-:W-:-:S04]  /*19d0*/  SHF.L.U32 R5, R15, 0x1f, RZ ;  /* 0x0000001f0f057819 */ /* 0x000fc800000006ff */
[----:B------:R-:W2:Y:S02]  /*19e0*/  SYNCS.PHASECHK.TRANS64.TRYWAIT P0, [UR33+0x20], R5 ;  /* 0x00002005ff0075a7 */ /* 0x000ea40008001121 */
[----:B--2---:R-:W-:Y:S05]  /*19f0*/  @!P0 BRA `(.L_x_27) ;  /* 0x0000007400388947 */ /* 0x004fea0003800000 */
.L_x_26:
[----:B------:R2:W-:Y:S01]  /*1a00*/  @P5 SYNCS.ARRIVE.TRANS64 RZ, [UR33], R3 ;  /* 0x00000003ffff59a7 */ /* 0x0005e20008000021 */
[----:B------:R-:W-:Y:S02]  /*1a10*/  ULOP3.LUT UR8, UR22, 0x2, URZ, 0xfc, !UPT ;  /* 0x0000000216087892 */ /* 0x000fe4000f8efcff */
[----:B------:R-:W-:Y:S02]  /*1a20*/  UIADD3 UR31, UPT, UPT, UR31, 0x1, URZ ;  /* 0x000000011f1f7890 */ /* 0x000fe4000fffe0ff */
[----:B------:R-:W-:Y:S02]  /*1a30*/  UISETP.NE.AND UP0, UPT, UR8, 0x2, UPT ;  /* 0x000000020800788c */ /* 0x000fe4000bf05270 */
[----:B------:R-:W-:-:S07]  /*1a40*/  UISETP.NE.AND UP2, UPT, UR31, 0x1, UPT ;  /* 0x000000011f00788c */ /* 0x000fce000bf45270 */
[----:B------:R-:W-:Y:S05]  /*1a50*/  BRA.U UP0, `(.L_x_28) ;  /* 0x0000000100047547 */ /* 0x000fea000b800000 */
[----:B------:R-:W-:Y:S05]  /*1a60*/  BPT.TRAP 0x1 ;  /* 0x000000040000795c */ /* 0x000fea0000300000 */
.L_x_28:
[----:B------:R-:W-:Y:S04]  /*1a70*/  BSSY.RECONVERGENT B0, `(.L_x_29) ;  /* 0x0000003000007945 */ /* 0x000fe80003800200 */
[----:B------:R-:W-:Y:S05]  /*1a80*/  @!P4 BRA `(.L_x_30) ;  /* 0x000000000004c947 */ /* 0x000fea0003800000 */
[----:B------:R-:W-:Y:S05]  /*1a90*/  BPT.TRAP 0x1 ;  /* 0x000000040000795c */ /* 0x000fea0000300000 */
.L_x_30:
[----:B------:R-:W-:Y:S05]  /*1aa0*/  BSYNC.RECONVERGENT B0 ;  /* 0x0000000000007941 */ /* 0x000fea0003800200 */
.L_x_29:
[----:B------:R-:W-:Y:S02]  /*1ab0*/  UIADD3 UR23, UPT, UPT, UR44, 0x1, URZ ;  /* 0x000000012c177890 */ /* 0x000fe4000fffe0ff */
[----:B------:R-:W-:Y:S02]  /*1ac0*/  UIADD3 UR42, UP1, UPT, UR14, 0x80, URZ ;  /* 0x000000800e2a7890 */ /* 0x000fe4000ff3e0ff */
[----:B------:R-:W-:Y:S02]  /*1ad0*/  UISETP.NE.AND UP0, UPT, UR23, 0x4, UPT ;  /* 0x000000041700788c */ /* 0x000fe4000bf05270 */
[----:B------:R-:W-:Y:S02]  /*1ae0*/  UIADD3 UR34, UPT, UPT, UR26, -0x20, URZ ;  /* 0xffffffe01a227890 */ /* 0x000fe4000fffe0ff */
[----:B------:R-:W-:Y:S02]  /*1af0*/  USEL UR9, URZ, 0x1, UP0 ;  /* 0x00000001ff097887 */ /* 0x000fe40008000000 */
[----:B------:R-:W-:-:S02]  /*1b00*/  USEL UR23, UR23, URZ, UP0 ;  /* 0x000000ff17177287 */ /* 0x000fc40008000000 */
[----:B------:R-:W-:Y:S02]  /*1b10*/  UIADD3 UR40, UP0, UPT, UR14, 0x180, URZ ;  /* 0x000001800e287890 */ /* 0x000fe4000ff1e0ff */
[----:B------:R-:W-:Y:S01]  /*1b20*/  ULEA UR8, UR23, UR6, 0x3 ;  /* 0x0000000617087291 */ /* 0x000fe2000f8e18ff */
[----:B------:R-:W-:Y:S01]  /*1b30*/  LOP3.LUT R15, R15, UR9, RZ, 0x3c, !PT ;  /* 0x000000090f0f7c12 */ /* 0x000fe2000f8e3cff */
[----:B------:R-:W-:Y:S02]  /*1b40*/  ULOP3.LUT UR33, UR33, 0xfefffff8, URZ, 0xc0, !UPT ;  /* 0xfefffff821217892 */ /* 0x000fe4000f8ec0ff */
[----:B------:R-:W-:Y:S01]  /*1b50*/  UIADD3.X UR43, UPT, UPT, URZ, UR15, URZ, UP1, !UPT ;  /* 0x0000000fff2b7290 */ /* 0x000fe20008ffe4ff */
[----:B-1----:R-:W-:Y:S01]  /*1b60*/  SHF.L.U32 R2, R15, 0x1f, RZ ;  /* 0x0000001f0f027819 */ /* 0x002fe200000006ff */
[----:B------:R-:W-:Y:S01]  /*1b70*/  UIADD3.X UR41, UPT, UPT, URZ, UR15, URZ, UP0, !UPT ;  /* 0x0000000fff297290 */ /* 0x000fe200087fe4ff */
[----:B------:R-:W-:Y:S02]  /*1b80*/  UMOV UR38, 0x0 ;  /* 0x0000000000267882 */ /* 0x000fe40000000000 */
[----:B------:R4:W1:Y:S01]  /*1b90*/  SYNCS.PHASECHK.TRANS64.TRYWAIT P0, [UR8+0x20], R2 ;  /* 0x00002002ff0075a7 */ /* 0x0008620008001108 */
[----:B------:R-:W-:Y:S01]  /*1ba0*/  ULEA UR8, UR44, UR6, 0xe ;  /* 0x000000062c087291 */ /* 0x000fe2000f8e70ff */
[----:B------:R-:W-:Y:S01]  /*1bb0*/  UMOV UR39, 0x10000000 ;  /* 0x1000000000277882 */ /* 0x000fe20000000000 */
[----:B------:R-:W-:-:S02]  /*1bc0*/  UMOV UR27, UR35 ;  /* 0x00000023001b7c82 */ /* 0x000fc40008000000 */
[----:B------:R-:W-:Y:S02]  /*1bd0*/  UIADD3 UR32, UPT, UPT, UR8, 0x8400, URZ ;  /* 0x0000840008207890 */ /* 0x000fe4000fffe0ff */
[----:B------:R-:W-:Y:S02]  /*1be0*/  UIADD3 UR24, UPT, UPT, UR8, 0xa400, URZ ;  /* 0x0000a40008187890 */ /* 0x000fe4000fffe0ff */
[----:B------:R-:W-:Y:S02]  /*1bf0*/  UIADD3 UR16, UPT, UPT, UR8, 0x18400, URZ ;  /* 0x0001840008107890 */ /* 0x000fe4000fffe0ff */
[----:B------:R-:W-:Y:S01]  /*1c00*/  UIADD3 UR8, UPT, UPT, UR8, 0x1a400, URZ ;  /* 0x0001a40008087890 */ /* 0x000fe2000fffe0ff */
[----:B------:R-:W-:Y:S01]  /*1c10*/  UMOV UR28, UR36 ;  /* 0x00000024001c7c82 */ /* 0x000fe20008000000 */
[----:B------:R-:W-:Y:S01]  /*1c20*/  UMOV UR25, UR33 ;  /* 0x0000002100197c82 */ /* 0x000fe20008000000 */
[----:B------:R-:W-:Y:S01]  /*1c30*/  UMOV UR20, UR36 ;  /* 0x0000002400147c82 */ /* 0x000fe20008000000 */
[----:B------:R-:W-:Y:S01]  /*1c40*/  UMOV UR17, UR33 ;  /* 0x0000002100117c82 */ /* 0x000fe20008000000 */
[----:B------:R-:W-:Y:S01]  /*1c50*/  UMOV UR18, UR34 ;  /* 0x0000002200127c82 */ /* 0x000fe20008000000 */
[----:B------:R-:W-:Y:S01]  /*1c60*/  UTMALDG.3D.2CTA [UR32], [UR42], desc[UR38] ;  /* 0x000026202a0075b4 */ /* 0x000fe20008211000 */
[----:B------:R-:W-:Y:S01]  /*1c70*/  UMOV UR10, UR26 ;  /* 0x0000001a000a7c82 */ /* 0x000fe20008000000 */
[----:B------:R-:W-:Y:S01]  /*1c80*/  UMOV UR11, UR19 ;  /* 0x00000013000b7c82 */ /* 0x000fe20008000000 */
[----:B------:R-:W-:Y:S01]  /*1c90*/  UMOV UR12, UR36 ;  /* 0x00000024000c7c82 */ /* 0x000fe20008000000 */
[----:B------:R-:W-:Y:S01]  /*1ca0*/  UMOV UR9, UR33 ;  /* 0x0000002100097c82 */ /* 0x000fe20008000000 */
[----:B------:R-:W-:Y:S01]  /*1cb0*/  UMOV UR30, UR13 ;  /* 0x0000000d001e7c82 */ /* 0x000fe20008000000 */
[----:B------:R-:W-:Y:S01]  /*1cc0*/  UMOV UR44, UR23 ;  /* 0x00000017002c7c82 */ /* 0x000fe20008000000 */
[----:B------:R2:W-:Y:S01]  /*1cd0*/  UTMALDG.3D.2CTA [UR24], [UR42], desc[UR38] ;  /* 0x000026182a0075b4 */ /* 0x0005e20008211000 */
[----:B------:R4:W-:Y:S01]  /*1ce0*/  UTMALDG.3D.2CTA [UR16], [UR40], desc[UR38] ;  /* 0x00002610280075b4 */ /* 0x0009e20008211000 */
[----:B------:R4:W-:Y:S01]  /*1cf0*/  UTMALDG.3D.2CTA [UR8], [UR40], desc[UR38] ;  /* 0x00002608280075b4 */ /* 0x0009e20008211000 */
[----:B--2---:R-:W-:Y:S01]  /*1d00*/  UIADD3 UR26, UPT, UPT, UR26, 0x40, URZ ;  /* 0x000000401a1a7890 */ /* 0x004fe2000fffe0ff */
[----:B----4-:R-:W-:Y:S11]  /*1d10*/  BRA.U UP2, `(.L_x_31) ;  /* 0xfffffffd02207547 */ /* 0x010ff6000b83ffff */
.L_x_25:
[----:B------:R-:W-:Y:S01]  /*1d20*/  ULEA UR8, UR23, UR6, 0x3 ;  /* 0x0000000617087291 */ /* 0x000fe2000f8e18ff */
[----:B-1----:R-:W-:Y:S01]  /*1d30*/  SHF.L.U32 R2, R15, 0x1f, RZ ;  /* 0x0000001f0f027819 */ /* 0x002fe200000006ff */
[----:B------:R-:W-:Y:S01]  /*1d40*/  @!P1 SYNCS.ARRIVE.TRANS64.A1T0 RZ, [UR6+0x88], RZ ;  /* 0x000088ffffff99a7 */ /* 0x000fe20008100006 */
[----:B------:R-:W-:-:S06]  /*1d50*/  UISETP.GT.AND UP0, UPT, UR7, UR5, UPT ;  /* 0x000000050700728c */ /* 0x000fcc000bf04270 */
[----:B--2---:R1:W2:Y:S03]  /*1d60*/  SYNCS.PHASECHK.TRANS64.TRYWAIT P0, [UR8+0x20], R2 ;  /* 0x00002002ff0075a7 */ /* 0x0042a60008001108 */
[----:B------:R-:W-:Y:S05]  /*1d70*/  BRA.U !UP0, `(.L_x_32) ;  /* 0x0000000108e47547 */ /* 0x000fea000b800000 */
[----:B------:R-:W-:Y:S01]  /*1d80*/  UIADD3 UR31, UPT, UPT, UR29, UR30, URZ ;  /* 0x0000001e1d1f7290 */ /* 0x000fe2000fffe0ff */
[----:B------:R-:W-:-:S11]  /*1d90*/  UMOV UR44, UR23 ;  /* 0x00000017002c7c82 */ /* 0x000fd60008000000 */
.L_x_38:
[----:B------:R-:W-:Y:S01]  /*1da0*/  ULEA UR33, UR44, UR6, 0x3 ;  /* 0x000000062c217291 */ /* 0x000fe2000f8e18ff */
[----:B--2---:R-:W-:Y:S01]  /*1db0*/  @P5 MOV R3, 0x10000 ;  /* 0x0001000000035802 */ /* 0x004fe20000000f00 */
[----:B-12---:R-:W-:Y:S10]  /*1dc0*/  @P0 BRA `(.L_x_33) ;  /* 0x00000000000c0947 */ /* 0x006ff40003800000 */
[----:B------:R-:W-:-:S04]  /*1dd0*/  SHF.L.U32 R5, R15, 0x1f, RZ ;  /* 0x0000001f0f057819 */ /* 0x000fc800000006ff */
[----:B------:R-:W2:Y:S02]  /*1de0*/  SYNCS.PHASECHK.TRANS64.TRYWAIT P0, [UR33+0x20], R5 ;  /* 0x00002005ff0075a7 */ /* 0x000ea40008001121 */
[----:B--2---:R-:W-:Y:S05]  /*1df0*/  @!P0 BRA `(.L_x_34) ;  /* 0x0000007000508947 */ /* 0x004fea0003800000 */
.L_x_33:
[----:B------:R2:W-:Y:S01]  /*1e00*/  @P5 SYNCS.ARRIVE.TRANS64 RZ, [UR33], R3 ;  /* 0x00000003ffff59a7 */ /* 0x0005e20008000021 */
[----:B------:R-:W-:-:S04]  /*1e10*/  ULOP3.LUT UR8, UR22, 0x2, URZ, 0xfc, !UPT ;  /* 0x0000000216087892 */ /* 0x000fc8000f8efcff */
[----:B------:R-:W-:-:S09]  /*1e20*/  UISETP.NE.AND UP0, UPT, UR8, 0x2, UPT ;  /* 0x000000020800788c */ /* 0x000fd2000bf05270 */
[----:B------:R-:W-:Y:S05]  /*1e30*/  BRA.U UP0, `(.L_x_35) ;  /* 0x0000000100047547 */ /* 0x000fea000b800000 */
[----:B------:R-:W-:Y:S05]  /*1e40*/  BPT.TRAP 0x1 ;  /* 0x000000040000795c */ /* 0x000fea0000300000 */
.L_x_35:
[----:B------:R-:W-:Y:S04]  /*1e50*/  BSSY.RECONVERGENT B0, `(.L_x_36) ;  /* 0x0000003000007945 */ /* 0x000fe80003800200 */
[----:B------:R-:W-:Y:S05]  /*1e60*/  @!P4 BRA `(.L_x_37) ;  /* 0x000000000004c947 */ /* 0x000fea0003800000 */
[----:B------:R-:W-:Y:S05]  /*1e70*/  BPT.TRAP 0x1 ;  /* 0x000000040000795c */ /* 0x000fea0000300000 */
.L_x_37:
[----:B------:R-:W-:Y:S05]  /*1e80*/  BSYNC.RECONVERGENT B0 ;  /* 0x0000000000007941 */ /* 0x000fea0003800200 */
.L_x_36:
[----:B------:R-:W-:Y:S02]  /*1e90*/  UIADD3 UR23, UPT, UPT, UR44, 0x1, URZ ;  /* 0x000000012c177890 */ /* 0x000fe4000fffe0ff */
[----:B------:R-:W-:Y:S02]  /*1ea0*/  UIADD3 UR42, UP1, UPT, UR14, 0x80, URZ ;  /* 0x000000800e2a7890 */ /* 0x000fe4000ff3e0ff */
[----:B------:R-:W-:Y:S02]  /*1eb0*/  UISETP.NE.AND UP0, UPT, UR23, 0x4, UPT ;  /* 0x000000041700788c */ /* 0x000fe4000bf05270 */
[----:B------:R-:W-:Y:S02]  /*1ec0*/  USHF.L.U32 UR34, UR30, 0x6, URZ ;  /* 0x000000061e227899 */ /* 0x000fe400080006ff */
        /* <DEDUP_REMOVED lines=8> */
[----:B------:R-:W-:Y:S02]  /*1f50*/  UIADD3 UR26, UPT, UPT, UR34, 0x20, URZ ;  /* 0x00000020221a7890 */ /* 0x000fe4000fffe0ff */
[----:B------:R-:W-:Y:S01]  /*1f60*/  UIADD3.X UR41, UPT, UPT, URZ, UR15, URZ, UP0, !UPT ;  /* 0x0000000fff297290 */ /* 0x000fe200087fe4ff */
[----:B------:R4:W1:Y:S01]  /*1f70*/  SYNCS.PHASECHK.TRANS64.TRYWAIT P0, [UR8+0x20], R2 ;  /* 0x00002002ff0075a7 */ /* 0x0008620008001108 */
[----:B------:R-:W-:Y:S01]  /*1f80*/  ULEA UR8, UR44, UR6, 0xe ;  /* 0x000000062c087291 */ /* 0x000fe2000f8e70ff */
[----:B------:R-:W-:Y:S01]  /*1f90*/  UMOV UR38, 0x0 ;  /* 0x0000000000267882 */ /* 0x000fe20000000000 */
[----:B------:R-:W-:-:S02]  /*1fa0*/  UMOV UR39, 0x10000000 ;  /* 0x1000000000277882 */ /* 0x000fc40000000000 */
        /* <DEDUP_REMOVED lines=9> */
[----:B------:R-:W-:Y:S01]  /*2040*/  UMOV UR18, UR34 ;  /* 0x0000002200127c82 */ /* 0x000fe20008000000 */
[----:B------:R4:W-:Y:S01]  /*2050*/  UTMALDG.3D.2CTA [UR32], [UR42], desc[UR38] ;  /* 0x000026202a0075b4 */ /* 0x0009e20008211000 */
[----:B------:R-:W-:Y:S01]  /*2060*/  UMOV UR11, UR19 ;  /* 0x00000013000b7c82 */ /* 0x000fe20008000000 */
[----:B------:R-:W-:Y:S01]  /*2070*/  UMOV UR12, UR36 ;  /* 0x00000024000c7c82 */ /* 0x000fe20008000000 */
[----:B------:R-:W-:Y:S01]  /*2080*/  UMOV UR9, UR33 ;  /* 0x0000002100097c82 */ /* 0x000fe20008000000 */
[----:B------:R-:W-:Y:S01]  /*2090*/  UMOV UR10, UR26 ;  /* 0x0000001a000a7c82 */ /* 0x000fe20008000000 */
[----:B------:R-:W-:Y:S01]  /*20a0*/  UIADD3 UR30, UPT, UPT, UR30, 0x1, URZ ;  /* 0x000000011e1e7890 */ /* 0x000fe2000fffe0ff */
[----:B------:R-:W-:Y:S01]  /*20b0*/  UMOV UR44, UR23 ;  /* 0x00000017002c7c82 */ /* 0x000fe20008000000 */
[----:B------:R4:W-:Y:S02]  /*20c0*/  UTMALDG.3D.2CTA [UR24], [UR42], desc[UR38] ;  /* 0x000026182a0075b4 */ /* 0x0009e40008211000 */
[----:B------:R-:W-:Y:S01]  /*20d0*/  UISETP.NE.AND UP0, UPT, UR30, UR31, UPT ;  /* 0x0000001f1e00728c */ /* 0x000fe2000bf05270 */
[----:B------:R4:W-:Y:S01]  /*20e0*/  UTMALDG.3D.2CTA [UR16], [UR40], desc[UR38] ;  /* 0x00002610280075b4 */ /* 0x0009e20008211000 */
[----:B------:R4:W-:Y:S07]  /*20f0*/  UTMALDG.3D.2CTA [UR8], [UR40], desc[UR38] ;  /* 0x00002608280075b4 */ /* 0x0009ee0008211000 */
[----:B----4-:R-:W-:Y:S05]  /*2100*/  BRA.U UP0, `(.L_x_38) ;  /* 0xfffffffd00247547 */ /* 0x010fea000b83ffff */
.L_x_32:
[----:B-1----:R-:W-:Y:S01]  /*2110*/  LEA R2, R14, UR6, 0x3 ;  /* 0x000000060e027c11 */ /* 0x002fe2000f8e18ff */
[----:B------:R-:W-:Y:S01]  /*2120*/  NOP ;  /* 0x0000000000007918 */ /* 0x000fe20000000000 */
[----:B--2---:R-:W-:Y:S02]  /*2130*/  SHF.L.U32 R3, R12, 0x1f, RZ ;  /* 0x0000001f0c037819 */ /* 0x004fe400000006ff */
[----:B------:R-:W-:Y:S02]  /*2140*/  LEA R4, R14, UR6, 0x4 ;  /* 0x000000060e047c11 */ /* 0x000fe4000f8e20ff */
[----:B------:R-:W1:Y:S02]  /*2150*/  SYNCS.PHASECHK.TRANS64.TRYWAIT P0, [R2+URZ+0x90], R3 ;  /* 0x00009003020075a7 */ /* 0x000e6400080011ff */
[----:B-1----:R-:W-:Y:S05]  /*2160*/  @!P0 BRA `(.L_x_39) ;  /* 0x0000006c008c8947 */ /* 0x002fea0003800000 */
.L_x_152:
[----:B------:R-:W2:Y:S01]  /*2170*/  LDS.128 R4, [R4+0x120] ;  /* 0x0001200004047984 */ /* 0x000ea20000000c00 */
[----:B------:R-:W-:Y:S01]  /*2180*/  ISETP.GE.AND P0, PT, R26, 0x1, PT ;  /* 0x000000011a00780c */ /* 0x000fe20003f06270 */
[----:B-1----:R-:W-:Y:S01]  /*2190*/  VIADD R2, R2, 0xa0 ;  /* 0x000000a002027836 */ /* 0x002fe20000000000 */
[----:B------:R-:W-:Y:S01]  /*21a0*/  @!PT LDS RZ, [RZ] ;  /* 0x00000000fffff984 */ /* 0x000fe20000000800 */
[----:B------:R-:W-:Y:S01]  /*21b0*/  @!PT LDS RZ, [RZ] ;  /* 0x00000000fffff984 */ /* 0x000fe20000000800 */
[----:B------:R-:W-:Y:S01]  /*21c0*/  @!PT LDS RZ, [RZ] ;  /* 0x00000000fffff984 */ /* 0x000fe20000000800 */
[----:B------:R-:W-:Y:S01]  /*21d0*/  @!PT LDS RZ, [RZ] ;  /* 0x00000000fffff984 */ /* 0x000fe20000000800 */
[----:B------:R1:W-:Y:S06]  /*21e0*/  MEMBAR.ALL.CTA ;  /* 0x0000000000007992 */ /* 0x0003ec0000008000 */
[----:B-1----:R-:W1:Y:S01]  /*21f0*/  FENCE.VIEW.ASYNC.S ;  /* 0x00000000000073c6 */ /* 0x002e620000000000 */
[----:B------:R-:W-:-:S04]  /*2200*/  PRMT R2, RZ, 0x654, R2 ;  /* 0x00000654ff027816 */ /* 0x000fc80000000002 */
[----:B-1----:R1:W-:Y:S01]  /*2210*/  SYNCS.ARRIVE.TRANS64.RED.A1T0 RZ, [R2+URZ], RZ ;  /* 0x000000ff02ff79a7 */ /* 0x0023e200081004ff */
[----:B--2---:R-:W-:-:S13]  /*2220*/  LOP3.LUT P2, RZ, R6, 0x1, RZ, 0xc0, !PT ;  /* 0x0000000106ff7812 */ /* 0x004fda000784c0ff */
[----:B------:R-:W-:Y:S01]  /*2230*/  @P2 SHF.R.U32.HI R3, RZ, 0x10, R5 ;  /* 0x00000010ff032819 */ /* 0x000fe20000011605 */
[----:B------:R-:W-:Y:S01]  /*2240*/  VOTEU.ANY UP0, P2 ;  /* 0x0000000000ff7886 */ /* 0x000fe20001000100 */
[----:B------:R-:W-:Y:S02]  /*2250*/  @P2 MOV R13, R4 ;  /* 0x00000004000d2202 */ /* 0x000fe40000000f00 */
[----:B------:R-:W-:Y:S02]  /*2260*/  @P2 R2UR.BROADCAST UR8, R3 ;  /* 0x00000000030822ca */ /* 0x000fe400008e0000 */
[----:B------:R-:W-:-:S11]  /*2270*/  @P2 LOP3.LUT R11, R5, 0xffff, RZ, 0xc0, !PT ;  /* 0x0000ffff050b2812 */ /* 0x000fd600078ec0ff */
[----:B------:R-:W-:Y:S01]  /*2280*/  @UP0 UMOV UR36, UR8 ;  /* 0x0000000800240c82 */ /* 0x000fe20008000000 */
[----:B-1----:R-:W-:Y:S05]  /*2290*/  @!P0 BRA `(.L_x_40) ;  /* 0x0000000000b88947 */ /* 0x002fea0003800000 */
[----:B------:R-:W3:Y:S01]  /*22a0*/  LDC.64 R4, c[0x0][0xb18] ;  /* 0x0002c600ff047b82 */ /* 0x000ee20000000a00 */
[----:B------:R-:W-:-:S07]  /*22b0*/  ISETP.NE.AND P3, PT, R26, 0x1, PT ;  /* 0x000000011a00780c */ /* 0x000fce0003f65270 */
[----:B------:R-:W1:Y:S08]  /*22c0*/  LDC.64 R6, c[0x0][0xb10] ;  /* 0x0002c400ff067b82 */ /* 0x000e700000000a00 */
[----:B------:R-:W2:Y:S08]  /*22d0*/  LDC R17, c[0x0][0xb20] ;  /* 0x0002c800ff117b82 */ /* 0x000eb00000000800 */
[----:B------:R-:W4:Y:S01]  /*22e0*/  LDC R18, c[0x0][0xb0c] ;  /* 0x0002c300ff127b82 */ /* 0x000f220000000800 */
[----:B---3--:R-:W-:Y:S01]  /*22f0*/  IMAD.HI.U32 R22, R0, R5, RZ ;  /* 0x0000000500167227 */ /* 0x008fe200078e00ff */
[----:B------:R-:W-:-:S06]  /*2300*/  ISETP.NE.AND P0, PT, R4, 0x1, PT ;  /* 0x000000010400780c */ /* 0x000fcc0003f05270 */
[----:B------:R-:W3:Y:S01]  /*2310*/  LDC.64 R2, c[0x0][0xb28] ;  /* 0x0002ca00ff027b82 */ /* 0x000ee20000000a00 */
[----:B-1----:R-:W-:-:S04]  /*2320*/  IMAD.HI.U32 R20, R9, R6, RZ ;  /* 0x0000000609147227 */ /* 0x002fc800078e00ff */
[----:B------:R-:W-:Y:S01]  /*2330*/  IMAD.HI.U32 R24, R13, R6, RZ ;  /* 0x000000060d187227 */ /* 0x000fe200078e00ff */
[----:B------:R-:W-:Y:S02]  /*2340*/  SHF.R.U32.HI R20, RZ, R7, R20 ;  /* 0x00000007ff147219 */ /* 0x000fe40000011614 */
[----:B--2---:R-:W-:Y:S01]  /*2350*/  SHF.R.U32.HI R19, RZ, R17, R22 ;  /* 0x00000011ff137219 */ /* 0x004fe20000011616 */
[----:B------:R-:W-:Y:S01]  /*2360*/  IMAD.HI.U32 R22, R11, R5, RZ ;  /* 0x000000050b167227 */ /* 0x000fe200078e00ff */
[----:B------:R-:W-:Y:S02]  /*2370*/  SHF.R.U32.HI R24, RZ, R7, R24 ;  /* 0x00000007ff187219 */ /* 0x000fe40000011618 */
[----:B------:R-:W-:Y:S02]  /*2380*/  SEL R19, R0, R19, !P0 ;  /* 0x0000001300137207 */ /* 0x000fe40004000000 */
[----:B------:R-:W-:Y:S02]  /*2390*/  SHF.R.U32.HI R22, RZ, R17, R22 ;  /* 0x00000011ff167219 */ /* 0x000fe40000011616 */
[----:B----4-:R-:W-:-:S02]  /*23a0*/  ISETP.NE.AND P1, PT, R18, 0x1, PT ;  /* 0x000000011200780c */ /* 0x010fc40003f25270 */
[----:B------:R-:W-:Y:S02]  /*23b0*/  SEL R5, R11, R22, !P0 ;  /* 0x000000160b057207 */ /* 0x000fe40004000000 */
[----:B------:R-:W-:Y:S02]  /*23c0*/  SEL R21, R9, R20, !P1 ;  /* 0x0000001409157207 */ /* 0x000fe40004800000 */
[----:B------:R-:W-:Y:S01]  /*23d0*/  SEL R7, R13, R24, !P1 ;  /* 0x000000180d077207 */ /* 0x000fe20004800000 */
[----:B---3--:R-:W-:Y:S01]  /*23e0*/  IMAD.HI.U32 R20, R19, R2, RZ ;  /* 0x0000000213147227 */ /* 0x008fe200078e00ff */
[----:B------:R-:W-:-:S03]  /*23f0*/  IADD3 R17, PT, PT, -R5, RZ, RZ ;  /* 0x000000ff05117210 */ /* 0x000fc60007ffe1ff */
        /* <DEDUP_REMOVED lines=11> */
[----:B------:R-:W-:-:S04]  /*24b0*/  @!P0 IMAD.HI.U32 R20, R7, R2, RZ ;  /* 0x0000000207148227 */ /* 0x000fc800078e00ff */
[----:B------:R-:W-:Y:S01]  /*24c0*/  IMAD.MOV R2, RZ, RZ, -R6 ;  /* 0x000000ffff027224 */ /* 0x000fe200078e0a06 */
[----:B------:R-:W-:-:S03]  /*24d0*/  @!P0 SHF.R.U32.HI R20, RZ, R3, R20 ;  /* 0x00000003ff148219 */ /* 0x000fc60000011614 */
[----:B------:R-:W-:Y:S01]  /*24e0*/  IMAD R2, R26, R2, R5 ;  /* 0x000000021a027224 */ /* 0x000fe200078e0205 */
        /* <DEDUP_REMOVED lines=9> */
.L_x_40:
[----:B------:R-:W1:Y:S02]  /*2580*/  LDCU UR8, c[0x0][0xb30] ;  /* 0x00016600ff0877ac */ /* 0x000e640008000800 */
[----:B-1----:R-:W-:-:S09]  /*2590*/  UISETP.NE.AND UP0, UPT, UR8, 0x1, UPT ;  /* 0x000000010800788c */ /* 0x002fd2000bf05270 */
[----:B------:R-:W-:Y:S05]  /*25a0*/  BRA.U UP0, `(.L_x_41) ;  /* 0x0000000100407547 */ /* 0x000fea000b800000 */
[----:B------:R-:W1:Y:S08]  /*25b0*/  LDC.64 R4, c[0x0][0xb10] ;  /* 0x0002c400ff047b82 */ /* 0x000e700000000a00 */
[----:B------:R-:W2:Y:S08]  /*25c0*/  LDC.64 R2, c[0x0][0xb18] ;  /* 0x0002c600ff027b82 */ /* 0x000eb00000000a00 */
[----:B------:R-:W4:Y:S08]  /*25d0*/  LDC R6, c[0x0][0xb20] ;  /* 0x0002c800ff067b82 */ /* 0x000f300000000800 */
[----:B------:R-:W3:Y:S01]  /*25e0*/  LDC R18, c[0x0][0xb0c] ;  /* 0x0002c300ff127b82 */ /* 0x000ee20000000800 */
[----:B-1----:R-:W-:-:S05]  /*25f0*/  IMAD.HI.U32 R4, R13, R4, RZ ;  /* 0x000000040d047227 */ /* 0x002fca00078e00ff */
[----:B------:R-:W-:Y:S01]  /*2600*/  SHF.R.U32.HI R4, RZ, R5, R4 ;  /* 0x00000005ff047219 */ /* 0x000fe20000011604 */
[----:B--2---:R-:W-:Y:S01]  /*2610*/  IMAD.HI.U32 R3, R11, R3, RZ ;  /* 0x000000030b037227 */ /* 0x004fe200078e00ff */
[----:B------:R-:W-:-:S04]  /*2620*/  ISETP.NE.AND P0, PT, R2, 0x1, PT ;  /* 0x000000010200780c */ /* 0x000fc80003f05270 */
[----:B----4-:R-:W-:-:S04]  /*2630*/  SHF.R.U32.HI R6, RZ, R6, R3 ;  /* 0x00000006ff067219 */ /* 0x010fc80000011603 */
[----:B------:R-:W-:Y:S02]  /*2640*/  SEL R3, R11, R6, !P0 ;  /* 0x000000060b037207 */ /* 0x000fe40004000000 */
[----:B---3--:R-:W-:-:S04]  /*2650*/  ISETP.NE.AND P1, PT, R18, 0x1, PT ;  /* 0x000000011200780c */ /* 0x008fc80003f25270 */
[----:B------:R-:W-:-:S05]  /*2660*/  SEL R4, R13, R4, !P1 ;  /* 0x000000040d047207 */ /* 0x000fca0004800000 */
[----:B------:R-:W-:Y:S02]  /*2670*/  IMAD.IADD R5, R3, 0x1, -R4 ;  /* 0x0000000103057824 */ /* 0x000fe400078e0a04 */
[----:B------:R-:W-:Y:S02]  /*2680*/  IMAD.IADD R3, R4, 0x1, -R3 ;  /* 0x0000000104037824 */ /* 0x000fe400078e0a03 */
[----:B------:R-:W-:Y:S02]  /*2690*/  IMAD R13, R5, R18, R13 ;  /* 0x00000012050d7224 */ /* 0x000fe400078e020d */
[----:B------:R-:W-:-:S07]  /*26a0*/  IMAD R11, R3, R2, R11 ;  /* 0x00000002030b7224 */ /* 0x000fce00078e020b */
.L_x_41:
[----:B------:R-:W-:Y:S01]  /*26b0*/  VIADD R14, R14, 0x1 ;  /* 0x000000010e0e7836 */ /* 0x000fe20000000000 */
[----:B------:R-:W-:Y:S01]  /*26c0*/  PLOP3.LUT P1, PT, PT, PT, PT, 0x80, 0x8 ;  /* 0x000000000008781c */ /* 0x000fe20003f2f070 */
[----:B------:R-:W-:Y:S02]  /*26d0*/  IMAD.IADD R21, R13, 0x1, R68 ;  /* 0x000000010d157824 */ /* 0x000fe400078e0244 */
[----:B------:R-:W-:Y:S01]  /*26e0*/  IMAD.IADD R20, R11, 0x1, R66 ;  /* 0x000000010b147824 */ /* 0x000fe200078e0242 */
[----:B------:R-:W-:-:S04]  /*26f0*/  ISETP.NE.AND P0, PT, R14, 0x2, PT ;  /* 0x000000020e00780c */ /* 0x000fc80003f05270 */
[----:B------:R-:W-:Y:S02]  /*2700*/  SEL R3, RZ, 0x1, P0 ;  /* 0x00000001ff037807 */ /* 0x000fe40000000000 */
[----:B------:R-:W-:Y:S02]  /*2710*/  SEL R14, R14, RZ, P0 ;  /* 0x000000ff0e0e7207 */ /* 0x000fe40000000000 */
[----:B------:R-:W-:Y:S01]  /*2720*/  LOP3.LUT R12, R12, R3, RZ, 0x3c, !PT ;  /* 0x000000030c0c7212 */ /* 0x000fe200078e3cff */
[----:B------:R-:W-:Y:S06]  /*2730*/  @P2 BRA `(.L_x_42) ;  /* 0xfffffff0000c2947 */ /* 0x000fec000383ffff */
[----:B------:R-:W-:Y:S01]  /*2740*/  UIADD3 UR6, UPT, UPT, UR6, 0x20, URZ ;  /* 0x0000002006067890 */ /* 0x000fe2000fffe0ff */
[----:B------:R-:W-:-:S03]  /*2750*/  SHF.L.U32 R3, R15, 0x1f, RZ ;  /* 0x0000001f0f037819 */ /* 0x000fc600000006ff */
[----:B------:R-:W-:-:S09]  /*2760*/  ULEA UR4, UR23, UR6, 0x3 ;  /* 0x0000000617047291 */ /* 0x000fd2000f8e18ff */
[----:B------:R-:W1:Y:S02]  /*2770*/  SYNCS.PHASECHK.TRANS64.TRYWAIT P0, [UR4], R3 ;  /* 0x00000003ff0075a7 */ /* 0x000e640008001104 */
[----:B-1----:R-:W-:Y:S05]  /*2780*/  @!P0 BRA `(.L_x_43) ;  /* 0x0000006800188947 */ /* 0x002fea0003800000 */
.L_x_154:
[----:B------:R-:W-:-:S04]  /*2790*/  UIADD3 UR5, UPT, UPT, UR23, 0x1, URZ ;  /* 0x0000000117057890 */ /* 0x000fc8000fffe0ff */
[----:B------:R-:W-:-:S04]  /*27a0*/  UISETP.NE.AND UP0, UPT, UR5, 0x4, UPT ;  /* 0x000000040500788c */ /* 0x000fc8000bf05270 */
[----:B------:R-:W-:Y:S02]  /*27b0*/  USEL UR7, URZ, 0x1, UP0 ;  /* 0x00000001ff077887 */ /* 0x000fe40008000000 */
[----:B------:R-:W-:-:S04]  /*27c0*/  USEL UR5, UR5, URZ, UP0 ;  /* 0x000000ff05057287 */ /* 0x000fc80008000000 */
[----:B------:R-:W-:Y:S01]  /*27d0*/  ULEA UR4, UR5, UR6, 0x3 ;  /* 0x0000000605047291 */ /* 0x000fe2000f8e18ff */
[----:B------:R-:W-:-:S04]  /*27e0*/  LOP3.LUT R2, R15, UR7, RZ, 0x3c, !PT ;  /* 0x000000070f027c12 */ /* 0x000fc8000f8e3cff */
[----:B-1----:R-:W-:-:S04]  /*27f0*/  SHF.L.U32 R3, R2, 0x1f, RZ ;  /* 0x0000001f02037819 */ /* 0x002fc800000006ff */
[----:B------:R-:W1:Y:S02]  /*2800*/  SYNCS.PHASECHK.TRANS64.TRYWAIT P0, [UR4], R3 ;  /* 0x00000003ff0075a7 */ /* 0x000e640008001104 */
[----:B-1----:R-:W-:Y:S05]  /*2810*/  @!P0 BRA `(.L_x_44) ;  /* 0x00000068000c8947 */ /* 0x002fea0003800000 */
.L_x_156:
        /* <DEDUP_REMOVED lines=9> */
.L_x_158:
[----:B------:R-:W-:-:S04]  /*28b0*/  UIADD3 UR5, UPT, UPT, UR5, 0x1, URZ ;  /* 0x0000000105057890 */ /* 0x000fc8000fffe0ff */
[----:B------:R-:W-:-:S04]  /*28c0*/  UISETP.NE.AND UP0, UPT, UR5, 0x4, UPT ;  /* 0x000000040500788c */ /* 0x000fc8000bf05270 */
[----:B------:R-:W-:Y:S02]  /*28d0*/  USEL UR4, URZ, 0x1, UP0 ;  /* 0x00000001ff047887 */ /* 0x000fe40008000000 */
[----:B------:R-:W-:-:S04]  /*28e0*/  USEL UR5, UR5, URZ, UP0 ;  /* 0x000000ff05057287 */ /* 0x000fc80008000000 */
[----:B------:R-:W-:Y:S01]  /*28f0*/  ULEA UR5, UR5, UR6, 0x3 ;  /* 0x0000000605057291 */ /* 0x000fe2000f8e18ff */
[----:B-1----:R-:W-:-:S04]  /*2900*/  LOP3.LUT R3, R2, UR4, RZ, 0x3c, !PT ;  /* 0x0000000402037c12 */ /* 0x002fc8000f8e3cff */
[----:B------:R-:W-:Y:S01]  /*2910*/  SHF.L.U32 R3, R3, 0x1f, RZ ;  /* 0x0000001f03037819 */ /* 0x000fe200000006ff */
[----:B---3--:R-:W-:-:S07]  /*2920*/  IMAD.U32 R0, RZ, RZ, UR5 ;  /* 0x00000005ff007e24 */ /* 0x008fce000f8e00ff */
.L_x_46:
[----:B-1----:R1:W2:Y:S02]  /*2930*/  SYNCS.PHASECHK.TRANS64.TRYWAIT P0, [R0+URZ], R3 ;  /* 0x00000003000075a7 */ /* 0x0022a400080011ff */
[----:B--2---:R-:W-:Y:S05]  /*2940*/  @!P0 NANOSLEEP.SYNCS 0x989680 ;  /* 0x009896800000895d */ /* 0x004fea0003900000 */
[----:B------:R-:W2:Y:S02]  /*2950*/  @!P0 SYNCS.PHASECHK.TRANS64 P0, [R0+URZ], R3 ;  /* 0x00000003000085a7 */ /* 0x000ea400080010ff */
[----:B--2---:R-:W-:Y:S05]  /*2960*/  @P0 EXIT ;  /* 0x000000000000094d */ /* 0x004fea0003800000 */
[----:B------:R-:W-:Y:S05]  /*2970*/  BRA `(.L_x_46) ;  /* 0xfffffffc00ec7947 */ /* 0x000fea000383ffff */
.L_x_22:
[----:B------:R-:W-:-:S04]  /*2980*/  UISETP.NE.AND UP1, UPT, UR37, URZ, UPT ;  /* 0x000000ff2500728c */ /* 0x000fc8000bf25270 */
[----:B------:R-:W-:-:S09]  /*2990*/  UISETP.NE.OR UP1, UPT, UR10, 0x1, UP1 ;  /* 0x000000010a00788c */ /* 0x000fd20008f25670 */
[----:B------:R-:W-:Y:S05]  /*29a0*/  BRA.U UP1, `(.L_x_47) ;  /* 0x00000005014c7547 */ /* 0x000fea000b800000 */
[----:B------:R-:W-:Y:S01]  /*29b0*/  HFMA2 R11, -RZ, RZ, 0, 0 ;  /* 0x00000000ff0b7431 */ /* 0x000fe200000001ff */
[----:B------:R-:W-:Y:S01]  /*29c0*/  ISETP.GE.U32.AND P2, PT, R10, 0x2, PT ;  /* 0x000000020a00780c */ /* 0x000fe20003f46070 */
[----:B------:R-:W-:Y:S01]  /*29d0*/  IMAD.MOV.U32 R12, RZ, RZ, 0x1 ;  /* 0x00000001ff0c7424 */ /* 0x000fe200078e00ff */
[----:B------:R-:W-:Y:S01]  /*29e0*/  CS2R R8, SRZ ;  /* 0x0000000000087805 */ /* 0x000fe2000001ff00 */
[----:B------:R-:W-:Y:S01]  /*29f0*/  IMAD.MOV.U32 R3, RZ, RZ, RZ ;  /* 0x000000ffff037224 */ /* 0x000fe200078e00ff */
[----:B------:R-:W-:Y:S01]  /*2a00*/  UMOV UR4, 0x400 ;  /* 0x0000040000047882 */ /* 0x000fe20000000000 */
[----:B------:R-:W-:Y:S01]  /*2a10*/  UMOV UR6, URZ ;  /* 0x000000ff00067c82 */ /* 0x000fe20008000000 */
[----:B------:R-:W-:-:S12]  /*2a20*/  ULEA UR37, UR37, UR4, 0x18 ;  /* 0x0000000425257291 */ /* 0x000fd8000f8ec0ff */
.L_x_51:
[----:B------:R-:W-:Y:S02]  /*2a30*/  LEA R0, R3, UR37, 0x3 ;  /* 0x0000002503007c11 */ /* 0x000fe4000f8e18ff */
[----:B------:R-:W-:-:S03]  /*2a40*/  SHF.L.U32 R5, R8, 0x1f, RZ ;  /* 0x0000001f08057819 */ /* 0x000fc600000006ff */
[----:B------:R-:W-:Y:S01]  /*2a50*/  VIADD R4, R0, 0x100 ;  /* 0x0000010000047836 */ /* 0x000fe20000000000 */
[----:B------:R-:W1:Y:S02]  /*2a60*/  SYNCS.PHASECHK.TRANS64.TRYWAIT P0, [R0+URZ+0xf0], R5 ;  /* 0x0000f005000075a7 */ /* 0x000e6400080011ff */
[----:B-1----:R-:W-:Y:S05]  /*2a70*/  @!P0 BRA `(.L_x_48) ;  /* 0x0000006400a48947 */ /* 0x002fea0003800000 */
.L_x_159:
[----:B------:R-:W-:Y:S01]  /*2a80*/  ULEA UR5, UR6, UR37, 0x3 ;  /* 0x0000002506057291 */ /* 0x000fe2000f8e18ff */
[----:B------:R-:W-:Y:S01]  /*2a90*/  PRMT R4, RZ, 0x654, R4 ;  /* 0x00000654ff047816 */ /* 0x000fe20000000004 */
[----:B-1----:R-:W-:Y:S01]  /*2aa0*/  @!P2 IMAD.MOV.U32 R5, RZ, RZ, 0x10 ;  /* 0x00000010ff05a424 */ /* 0x002fe200078e00ff */
[----:B------:R-:W-:Y:S01]  /*2ab0*/  SHF.L.U32 R7, R12, 0x1f, RZ ;  /* 0x0000001f0c077819 */ /* 0x000fe200000006ff */
[----:B------:R-:W-:Y:S01]  /*2ac0*/  UIADD3 UR4, UPT, UPT, UR5, 0x90, URZ ;  /* 0x0000009005047890 */ /* 0x000fe2000fffe0ff */
[----:B------:R1:W-:Y:S05]  /*2ad0*/  SYNCS.ARRIVE.TRANS64.RED.A1T0 RZ, [R4+URZ], RZ ;  /* 0x000000ff04ff79a7 */ /* 0x0003ea00081004ff */
[----:B------:R-:W-:Y:S01]  /*2ae0*/  IMAD.U32 R13, RZ, RZ, UR4 ;  /* 0x00000004ff0d7e24 */ /* 0x000fe2000f8e00ff */
[----:B------:R-:W2:Y:S04]  /*2af0*/  SYNCS.PHASECHK.TRANS64.TRYWAIT P0, [UR5+0xa0], R7 ;  /* 0x0000a007ff0075a7 */ /* 0x000ea80008001105 */
[----:B------:R-:W-:Y:S01]  /*2b00*/  PRMT R13, R10, 0x654, R13 ;  /* 0x000006540a0d7816 */ /* 0x000fe2000000000d */
[----:B-12---:R-:W-:Y:S06]  /*2b10*/  @!P0 BRA `(.L_x_49) ;  /* 0x0000006400908947 */ /* 0x006fec0003800000 */
.L_x_161:
[----:B------:R-:W-:Y:S01]  /*2b20*/  ULEA UR4, UR6, UR37, 0x4 ;  /* 0x0000002506047291 */ /* 0x000fe2000f8e20ff */
[----:B------:R-:W-:Y:S01]  /*2b30*/  SEL R2, R13, R2, !P2 ;  /* 0x000000020d027207 */ /* 0x000fe20005000000 */
[----:B------:R-:W-:Y:S01]  /*2b40*/  UIADD3 UR5, UPT, UPT, UR5, 0x90, URZ ;  /* 0x0000009005057890 */ /* 0x000fe2000fffe0ff */
[----:B-1----:R-:W-:Y:S01]  /*2b50*/  LEA R0, R11, UR37, 0x3 ;  /* 0x000000250b007c11 */ /* 0x002fe2000f8e18ff */
[----:B------:R-:W-:Y:S01]  /*2b60*/  UIADD3 UR4, UPT, UPT, UR4, 0x120, URZ ;  /* 0x0000012004047890 */ /* 0x000fe2000fffe0ff */
[----:B------:R1:W-:Y:S01]  /*2b70*/  @!P2 SYNCS.ARRIVE.TRANS64.RED RZ, [R2+URZ], R5 ;  /* 0x0000000502ffa9a7 */ /* 0x0003e200080004ff */
[----:B------:R-:W-:Y:S01]  /*2b80*/  UIADD3 UR6, UPT, UPT, UR6, 0x1, URZ ;  /* 0x0000000106067890 */ /* 0x000fe2000fffe0ff */
[----:B------:R-:W-:-:S03]  /*2b90*/  VIADD R3, R3, 0x1 ;  /* 0x0000000103037836 */ /* 0x000fc60000000000 */
[----:B------:R-:W-:Y:S02]  /*2ba0*/  UISETP.NE.AND UP0, UPT, UR6, 0x2, UPT ;  /* 0x000000020600788c */ /* 0x000fe4000bf05270 */
[----:B------:R-:W-:Y:S01]  /*2bb0*/  ISETP.NE.AND P0, PT, R3, 0x2, PT ;  /* 0x000000020300780c */ /* 0x000fe20003f05270 */
[----:B------:R-:W-:Y:S06]  /*2bc0*/  UGETNEXTWORKID.BROADCAST [UR4], [UR5] ;  /* 0x00000000040073ca */ /* 0x000fec0008000100 */
[----:B------:R-:W-:Y:S02]  /*2bd0*/  USEL UR4, URZ, 0x1, UP0 ;  /* 0x00000001ff047887 */ /* 0x000fe40008000000 */
[----:B------:R-:W-:-:S04]  /*2be0*/  USEL UR6, UR6, URZ, UP0 ;  /* 0x000000ff06067287 */ /* 0x000fc80008000000 */
[----:B------:R-:W-:Y:S02]  /*2bf0*/  LOP3.LUT R12, R12, UR4, RZ, 0x3c, !PT ;  /* 0x000000040c0c7c12 */ /* 0x000fe4000f8e3cff */
[----:B-1----:R-:W-:-:S04]  /*2c00*/  SHF.L.U32 R5, R9, 0x1f, RZ ;  /* 0x0000001f09057819 */ /* 0x002fc800000006ff */
[----:B------:R-:W1:Y:S02]  /*2c10*/  SYNCS.PHASECHK.TRANS64.TRYWAIT P1, [R0+URZ+0x90], R5 ;  /* 0x00009005000075a7 */ /* 0x000e6400080211ff */
[----:B-1----:R-:W-:Y:S05]  /*2c20*/  @!P1 BRA `(.L_x_50) ;  /* 0x0000006400649947 */ /* 0x002fea0003800000 */
.L_x_162:
[----:B------:R-:W-:Y:S01]  /*2c30*/  LEA R4, R11, UR37, 0x4 ;  /* 0x000000250b047c11 */ /* 0x000fe2000f8e20ff */
[----:B-1----:R-:W-:Y:S01]  /*2c40*/  VIADD R0, R0, 0xa0 ;  /* 0x000000a000007836 */ /* 0x002fe20000000000 */
[----:B------:R-:W-:Y:S01]  /*2c50*/  SEL R3, R3, RZ, P0 ;  /* 0x000000ff03037207 */ /* 0x000fe20000000000 */
[----:B------:R-:W-:-:S03]  /*2c60*/  VIADD R11, R11, 0x1 ;  /* 0x000000010b0b7836 */ /* 0x000fc60000000000 */
[----:B------:R-:W1:Y:S01]  /*2c70*/  LDS.128 R4, [R4+0x120] ;  /* 0x0001200004047984 */ /* 0x000e620000000c00 */
[----:B------:R-:W-:Y:S02]  /*2c80*/  PRMT R0, RZ, 0x654, R0 ;  /* 0x00000654ff007816 */ /* 0x000fe40000000000 */
[C---:B------:R-:W-:Y:S01]  /*2c90*/  ISETP.NE.AND P1, PT, R11.reuse, 0x2, PT ;  /* 0x000000020b00780c */ /* 0x040fe20003f25270 */
[----:B------:R-:W-:Y:S01]  /*2ca0*/  @!PT LDS RZ, [RZ] ;  /* 0x00000000fffff984 */ /* 0x000fe20000000800 */
[----:B------:R-:W-:Y:S01]  /*2cb0*/  @!PT LDS RZ, [RZ] ;  /* 0x00000000fffff984 */ /* 0x000fe20000000800 */
[----:B------:R-:W-:Y:S01]  /*2cc0*/  @!PT LDS RZ, [RZ] ;  /* 0x00000000fffff984 */ /* 0x000fe20000000800 */
[----:B------:R-:W-:Y:S01]  /*2cd0*/  @!PT LDS RZ, [RZ] ;  /* 0x00000000fffff984 */ /* 0x000fe20000000800 */
[----:B------:R2:W-:Y:S06]  /*2ce0*/  MEMBAR.ALL.CTA ;  /* 0x0000000000007992 */ /* 0x0005ec0000008000 */
[----:B--2---:R-:W2:Y:S01]  /*2cf0*/  FENCE.VIEW.ASYNC.S ;  /* 0x00000000000073c6 */ /* 0x004ea20000000000 */
[----:B------:R-:W-:Y:S01]  /*2d00*/  SEL R11, R11, RZ, P1 ;  /* 0x000000ff0b0b7207 */ /* 0x000fe20000800000 */
[----:B--2---:R2:W-:Y:S01]  /*2d10*/  SYNCS.ARRIVE.TRANS64.RED.A1T0 RZ, [R0+URZ], RZ ;  /* 0x000000ff00ff79a7 */ /* 0x0045e200081004ff */
[----:B-1----:R-:W-:-:S02]  /*2d20*/  LOP3.LUT P3, RZ, R6, 0x1, RZ, 0xc0, !PT ;  /* 0x0000000106ff7812 */ /* 0x002fc4000786c0ff */
[----:B------:R-:W-:-:S04]  /*2d30*/  SEL R5, RZ, 0x1, P0 ;  /* 0x00000001ff057807 */ /* 0x000fc80000000000 */
[----:B------:R-:W-:Y:S02]  /*2d40*/  LOP3.LUT R8, R8, R5, RZ, 0x3c, !PT ;  /* 0x0000000508087212 */ /* 0x000fe400078e3cff */
[----:B--2---:R-:W-:-:S04]  /*2d50*/  SEL R0, RZ, 0x1, P1 ;  /* 0x00000001ff007807 */ /* 0x004fc80000800000 */
[----:B------:R-:W-:Y:S01]  /*2d60*/  LOP3.LUT R9, R9, R0, RZ, 0x3c, !PT ;  /* 0x0000000009097212 */ /* 0x000fe200078e3cff */
[----:B------:R-:W-:Y:S06]  /*2d70*/  @P3 BRA `(.L_x_51) ;  /* 0xfffffffc002c3947 */ /* 0x000fec000383ffff */
[----:B------:R-:W-:Y:S01]  /*2d80*/  ULEA UR5, UR6, UR37, 0x3 ;  /* 0x0000002506057291 */ /* 0x000fe2000f8e18ff */
[----:B------:R-:W-:-:S08]  /*2d90*/  SHF.L.U32 R3, R12, 0x1f, RZ ;  /* 0x0000001f0c037819 */ /* 0x000fd000000006ff */
[----:B------:R-:W1:Y:S02]  /*2da0*/  SYNCS.PHASECHK.TRANS64 P0, [UR5+0xa0], R3 ;  /* 0x0000a003ff0075a7 */ /* 0x000e640008001005 */
[----:B-1----:R-:W-:Y:S05]  /*2db0*/  @P0 BRA `(.L_x_52) ;  /* 0x0000000000080947 */ /* 0x002fea0003800000 */
[----:B------:R-:W1:Y:S02]  /*2dc0*/  SYNCS.PHASECHK.TRANS64.TRYWAIT P0, [UR5+0xa0], R3 ;  /* 0x0000a003ff0075a7 */ /* 0x000e640008001105 */
[----:B-1----:R-:W-:Y:S05]  /*2dd0*/  @!P0 BRA `(.L_x_53) ;  /* 0x00000064000c8947 */ /* 0x002fea0003800000 */
.L_x_52:
[----:B------:R-:W-:-:S04]  /*2de0*/  UIADD3 UR4, UPT, UPT, UR6, 0x1, URZ ;  /* 0x0000000106047890 */ /* 0x000fc8000fffe0ff */
[----:B------:R-:W-:-:S04]  /*2df0*/  UISETP.NE.AND UP0, UPT, UR4, 0x2, UPT ;  /* 0x000000020400788c */ /* 0x000fc8000bf05270 */
[----:B------:R-:W-:Y:S02]  /*2e00*/  USEL UR7, URZ, 0x1, UP0 ;  /* 0x00000001ff077887 */ /* 0x000fe40008000000 */
[----:B------:R-:W-:-:S04]  /*2e10*/  USEL UR4, UR4, URZ, UP0 ;  /* 0x000000ff04047287 */ /* 0x000fc80008000000 */
[----:B------:R-:W-:Y:S01]  /*2e20*/  ULEA UR4, UR4, UR37, 0x3 ;  /* 0x0000002504047291 */ /* 0x000fe2000f8e18ff */
[----:B-1----:R-:W-:-:S04]  /*2e30*/  LOP3.LUT R3, R12, UR7, RZ, 0x3c, !PT ;  /* 0x000000070c037c12 */ /* 0x002fc8000f8e3cff */
[----:B------:R-:W-:-:S04]  /*2e40*/  SHF.L.U32 R0, R3, 0x1f, RZ ;  /* 0x0000001f03007819 */ /* 0x000fc800000006ff */
[----:B------:R-:W1:Y:S02]  /*2e50*/  SYNCS.PHASECHK.TRANS64 P0, [UR4+0xa0], R0 ;  /* 0x0000a000ff0075a7 */ /* 0x000e640008001004 */
[----:B-1----:R-:W-:Y:S05]  /*2e60*/  @P0 EXIT ;  /* 0x000000000000094d */ /* 0x002fea0003800000 */
[----:B------:R-:W-:Y:S02]  /*2e70*/  SHF.L.U32 R3, R3, 0x1f, RZ ;  /* 0x0000001f03037819 */ /* 0x000fe400000006ff */
[----:B------:R-:W-:-:S07]  /*2e80*/  MOV R0, UR4 ;  /* 0x0000000400007c02 */ /* 0x000fce0008000f00 */
.L_x_54:
[----:B-1----:R1:W2:Y:S02]  /*2e90*/  SYNCS.PHASECHK.TRANS64.TRYWAIT P0, [R0+URZ+0xa0], R3 ;  /* 0x0000a003000075a7 */ /* 0x0022a400080011ff */
[----:B--2---:R-:W-:Y:S05]  /*2ea0*/  @!P0 NANOSLEEP.SYNCS 0x989680 ;  /* 0x009896800000895d */ /* 0x004fea0003900000 */
[----:B------:R-:W2:Y:S02]  /*2eb0*/  @!P0 SYNCS.PHASECHK.TRANS64 P0, [R0+URZ+0xa0], R3 ;  /* 0x0000a003000085a7 */ /* 0x000ea400080010ff */
[----:B--2---:R-:W-:Y:S05]  /*2ec0*/  @P0 EXIT ;  /* 0x000000000000094d */ /* 0x004fea0003800000 */
[----:B------:R-:W-:Y:S05]  /*2ed0*/  BRA `(.L_x_54) ;  /* 0xfffffffc00ec7947 */ /* 0x000fea000383ffff */
.L_x_47:
[----:B------:R-:W-:Y:S05]  /*2ee0*/  BRA.U UP4, `(.L_x_55) ;  /* 0x0000001504487547 */ /* 0x000fea000b800000 */
[----:B------:R-:W-:Y:S01]  /*2ef0*/  UMOV UR6, 0x40 ;  /* 0x0000004000067882 */ /* 0x000fe20000000000 */
[----:B------:R-:W-:Y:S01]  /*2f00*/  NOP ;  /* 0x0000000000007918 */ /* 0x000fe20000000000 */
[----:B------:R-:W-:Y:S01]  /*2f10*/  ULEA UR6, UR37, UR6, 0x18 ;  /* 0x0000000625067291 */ /* 0x000fe2000f8ec0ff */
[----:B------:R-:W-:Y:S02]  /*2f20*/  UMOV UR7, 0x400 ;  /* 0x0000040000077882 */ /* 0x000fe40000000000 */
[----:B------:R-:W-:-:S06]  /*2f30*/  ULEA UR37, UR37, UR7, 0x18 ;  /* 0x0000000725257291 */ /* 0x000fcc000f8ec0ff */
[----:B------:R-:W1:Y:S02]  /*2f40*/  LDS.U8 R2, [UR6+0x1c] ;  /* 0x00001c06ff027984 */ /* 0x000e640008000000 */
[----:B-1----:R-:W-:-:S13]  /*2f50*/  ISETP.NE.AND P0, PT, R2, RZ, PT ;  /* 0x000000ff0200720c */ /* 0x002fda0003f05270 */
[----:B------:R-:W-:Y:S05]  /*2f60*/  @P0 BRA `(.L_x_56) ;  /* 0x0000000400080947 */ /* 0x000fea0003800000 */
[----:B------:R-:W-:Y:S02]  /*2f70*/  UISETP.NE.U32.AND UP0, UPT, UR5, 0x1, UPT ;  /* 0x000000010500788c */ /* 0x000fe4000bf05070 */
[----:B------:R-:W-:-:S07]  /*2f80*/  UIADD3 UR8, UPT, UPT, UR6, 0x8, URZ ;  /* 0x0000000806087890 */ /* 0x000fce000fffe0ff */
[----:B------:R-:W-:Y:S05]  /*2f90*/  BRA.U !UP0, `(.L_x_57) ;  /* 0x00000001089c7547 */ /* 0x000fea000b800000 */
[----:B------:R-:W-:Y:S01]  /*2fa0*/  ELECT P0, URZ, PT ;  /* 0x0000000000ff782f */ /* 0x000fe20003800000 */
[----:B------:R-:W-:-:S12]  /*2fb0*/  BSSY B0, `(.L_x_57) ;  /* 0x0000025000007945 */ /* 0x000fd80003800000 */
[----:B------:R-:W-:Y:S05]  /*2fc0*/  @!P0 BRA `(.L_x_58) ;  /* 0x00000000008c8947 */ /* 0x000fea0003800000 */
[----:B------:R-:W-:-:S05]  /*2fd0*/  UMOV UR7, 0x10 ;  /* 0x0000001000077882 */ /* 0x000fca0000000000 */
[----:B------:R-:W-:Y:S04]  /*2fe0*/  DEPBAR.LE SB1, 0x36 ;  /* 0x00009d800000791a */ /* 0x000fe80000000000 */
[----:B------:R-:W1:Y:S02]  /*2ff0*/  UTCATOMSWS.2CTA.FIND_AND_SET.ALIGN UP1, UR7, UR7 ;  /* 0x00000007000775e3 */ /* 0x000e640008220800 */
[----:B-1----:R-:W-:Y:S01]  /*3000*/  MOV R11, UR7 ;  /* 0x00000007000b7c02 */ /* 0x002fe20008000f00 */
[----:B------:R-:W-:Y:S06]  /*3010*/  BRA.U UP1, `(.L_x_59) ;  /* 0x0000000101187547 */ /* 0x000fec000b800000 */
.L_x_60:
[----:B------:R-:W-:Y:S05]  /*3020*/  NANOSLEEP 0x64 ;  /* 0x000000640000795d */ /* 0x000fea0003800000 */
[----:B------:R-:W-:-:S05]  /*3030*/  UMOV UR7, 0x10 ;  /* 0x0000001000077882 */ /* 0x000fca0000000000 */
[----:B------:R-:W-:Y:S04]  /*3040*/  DEPBAR.LE SB1, 0x36 ;  /* 0x00009d800000791a */ /* 0x000fe80000000000 */
[----:B------:R-:W1:Y:S02]  /*3050*/  UTCATOMSWS.2CTA.FIND_AND_SET.ALIGN UP1, UR7, UR7 ;  /* 0x00000007000775e3 */ /* 0x000e640008220800 */
[----:B-1----:R-:W-:Y:S01]  /*3060*/  MOV R11, UR7 ;  /* 0x00000007000b7c02 */ /* 0x002fe20008000f00 */
[----:B------:R-:W-:Y:S05]  /*3070*/  BRA.U !UP1, `(.L_x_60) ;  /* 0xfffffffd09e87547 */ /* 0x000fea000b83ffff */
.L_x_59:
[----:B------:R-:W1:Y:S01]  /*3080*/  LDS R5, [UR6+0x10] ;  /* 0x00001006ff057984 */ /* 0x000e620008000800 */
[----:B------:R-:W-:Y:S01]  /*3090*/  IMAD.U32 R3, RZ, RZ, UR37 ;  /* 0x00000025ff037e24 */ /* 0x000fe2000f8e00ff */
[----:B------:R-:W-:-:S03]  /*30a0*/  MOV R2, UR4 ;  /* 0x0000000400027c02 */ /* 0x000fc60008000f00 */
[----:B------:R-:W-:Y:S01]  /*30b0*/  VIADD R3, R3, 0x140 ;  /* 0x0000014003037836 */ /* 0x000fe20000000000 */
[----:B-1----:R-:W-:-:S04]  /*30c0*/  SHF.L.U32 R5, R5, 0x1f, RZ ;  /* 0x0000001f05057819 */ /* 0x002fc800000006ff */
[----:B------:R-:W1:Y:S02]  /*30d0*/  SYNCS.PHASECHK.TRANS64.TRYWAIT P0, [UR6+0x8], R5 ;  /* 0x00000805ff0075a7 */ /* 0x000e640008001106 */
[----:B-1----:R-:W-:Y:S05]  /*30e0*/  @P0 BRA `(.L_x_61) ;  /* 0x0000000000080947 */ /* 0x002fea0003800000 */
[----:B------:R-:W1:Y:S02]  /*30f0*/  SYNCS.PHASECHK.TRANS64.TRYWAIT P0, [UR6+0x8], R5 ;  /* 0x00000805ff0075a7 */ /* 0x000e640008001106 */
[----:B-1----:R-:W-:Y:S05]  /*3100*/  @!P0 BRA `(.L_x_62) ;  /* 0x0000006000588947 */ /* 0x002fea0003800000 */
.L_x_61:
[----:B-1----:R-:W-:Y:S01]  /*3110*/  HFMA2 R4, -RZ, RZ, 0, 5.9604644775390625e-08 ;  /* 0x00000001ff047431 */ /* 0x002fe200000001ff */
[----:B------:R-:W-:Y:S01]  /*3120*/  UPRMT UR7, UR4, 0x654, UR8 ;  /* 0x0000065404077896 */ /* 0x000fe20008000008 */
[----:B------:R-:W-:Y:S01]  /*3130*/  IMAD.MOV.U32 R6, RZ, RZ, 0xffff ;  /* 0x0000ffffff067424 */ /* 0x000fe200078e00ff */
[----:B------:R-:W-:Y:S01]  /*3140*/  PRMT R2, R2, 0x654, R3 ;  /* 0x0000065402027816 */ /* 0x000fe20000000003 */
[----:B------:R-:W-:Y:S02]  /*3150*/  IMAD.MOV.U32 R5, RZ, RZ, 0x4 ;  /* 0x00000004ff057424 */ /* 0x000fe400078e00ff */
[----:B------:R-:W-:Y:S01]  /*3160*/  IMAD.SHL.U32 R9, R11, 0x20, RZ ;  /* 0x000000200b097824 */ /* 0x000fe200078e00ff */
[----:B------:R-:W-:Y:S02]  /*3170*/  MOV R3, UR7 ;  /* 0x0000000700037c02 */ /* 0x000fe40008000f00 */
[-C--:B------:R-:W-:Y:S01]  /*3180*/  SHF.L.U32 R7, R6, R11.reuse, RZ ;  /* 0x0000000b06077219 */ /* 0x080fe200000006ff */
[----:B------:R1:W-:Y:S01]  /*3190*/  SYNCS.ARRIVE.TRANS64.RED RZ, [UR7], R5 ;  /* 0x00000005ffff79a7 */ /* 0x0003e20008000407 */
[----:B------:R-:W-:Y:S01]  /*31a0*/  SHF.L.U32 R6, R4, R11, RZ ;  /* 0x0000000b04067219 */ /* 0x000fe200000006ff */
[----:B------:R1:W-:Y:S04]  /*31b0*/  STS [UR37+0x140], R9 ;  /* 0x00014009ff007988 */ /* 0x0003e80008000825 */
[----:B------:R1:W-:Y:S04]  /*31c0*/  STAS [R2.64], R11 ;  /* 0x0000000b02007dbd */ /* 0x0003e8000c0008ff */
[----:B------:R1:W-:Y:S04]  /*31d0*/  ATOMS.OR RZ, [UR6+0x14], R7 ;  /* 0x00001407ffff798c */ /* 0x0003e8000b000006 */
[----:B------:R1:W-:Y:S04]  /*31e0*/  ATOMS.OR RZ, [UR6+0x18], R6 ;  /* 0x00001806ffff798c */ /* 0x0003e8000b000006 */
[----:B------:R1:W-:Y:S02]  /*31f0*/  ATOMS.XOR RZ, [UR6+0x10], R4 ;  /* 0x00001004ffff798c */ /* 0x0003e4000b800006 */
.L_x_58:
[----:B------:R-:W-:Y:S05]  /*3200*/  BSYNC B0 ;  /* 0x0000000000007941 */ /* 0x000fea0003800000 */
.L_x_57:
[----:B------:R-:W-:Y:S05]  /*3210*/  BRA.U UP0, `(.L_x_63) ;  /* 0x00000001006c7547 */ /* 0x000fea000b800000 */
[----:B------:R-:W-:-:S03]  /*3220*/  UMOV UR7, 0xffffffff ;  /* 0xffffffff00077882 */ /* 0x000fc60000000000 */
[----:B------:R-:W-:Y:S05]  /*3230*/  BRA.DIV UR7, `(.L_x_64) ;  /* 0x0000006207247947 */ /* 0x000fea000b800000 */
[----:B------:R-:W-:-:S13]  /*3240*/  ELECT P6, URZ, PT ;  /* 0x0000000000ff782f */ /* 0x000fda00038c0000 */
.L_x_166:
[----:B------:R-:W-:Y:S05]  /*3250*/  @!P6 BRA `(.L_x_63) ;  /* 0x00000000005ce947 */ /* 0x000fea0003800000 */
[----:B-1----:R-:W1:Y:S02]  /*3260*/  LDS R3, [UR6+0x10] ;  /* 0x00001006ff037984 */ /* 0x002e640008000800 */
[----:B-1----:R-:W-:-:S04]  /*3270*/  SHF.L.U32 R3, R3, 0x1f, RZ ;  /* 0x0000001f03037819 */ /* 0x002fc800000006ff */
[----:B------:R-:W1:Y:S02]  /*3280*/  SYNCS.PHASECHK.TRANS64.TRYWAIT P0, [UR6+0x8], R3 ;  /* 0x00000803ff0075a7 */ /* 0x000e640008001106 */
[----:B-1----:R-:W-:Y:S05]  /*3290*/  @P0 BRA `(.L_x_65) ;  /* 0x0000000000080947 */ /* 0x002fea0003800000 */
[----:B------:R-:W1:Y:S02]  /*32a0*/  SYNCS.PHASECHK.TRANS64.TRYWAIT P0, [UR6+0x8], R3 ;  /* 0x00000803ff0075a7 */ /* 0x000e640008001106 */
[----:B-1----:R-:W-:Y:S05]  /*32b0*/  @!P0 BRA `(.L_x_66) ;  /* 0x0000006000248947 */ /* 0x002fea0003800000 */
.L_x_65:
[----:B------:R-:W2:Y:S01]  /*32c0*/  LDS R5, [UR37+0x140] ;  /* 0x00014025ff057984 */ /* 0x000ea20008000800 */
[----:B-1----:R-:W-:Y:S02]  /*32d0*/  HFMA2 R2, -RZ, RZ, 0, 5.9604644775390625e-08 ;  /* 0x00000001ff027431 */ /* 0x002fe400000001ff */
[----:B------:R-:W-:Y:S01]  /*32e0*/  IMAD.MOV.U32 R3, RZ, RZ, 0xffff ;  /* 0x0000ffffff037424 */ /* 0x000fe200078e00ff */
[----:B------:R-:W-:Y:S01]  /*32f0*/  UPRMT UR7, UR4, 0x654, UR8 ;  /* 0x0000065404077896 */ /* 0x000fe20008000008 */
[----:B--2---:R-:W-:-:S03]  /*3300*/  IMAD.SHL.U32 R4, R5, 0x20, RZ ;  /* 0x0000002005047824 */ /* 0x004fc600078e00ff */
[-C--:B------:R-:W-:Y:S02]  /*3310*/  SHF.L.U32 R3, R3, R5.reuse, RZ ;  /* 0x0000000503037219 */ /* 0x080fe400000006ff */
[----:B------:R-:W-:Y:S01]  /*3320*/  SHF.L.U32 R5, R2, R5, RZ ;  /* 0x0000000502057219 */ /* 0x000fe200000006ff */
[----:B------:R2:W-:Y:S04]  /*3330*/  STS [UR37+0x140], R4 ;  /* 0x00014004ff007988 */ /* 0x0005e80008000825 */
[----:B------:R2:W-:Y:S04]  /*3340*/  ATOMS.OR RZ, [UR6+0x14], R3 ;  /* 0x00001403ffff798c */ /* 0x0005e8000b000006 */
[----:B------:R2:W-:Y:S01]  /*3350*/  ATOMS.OR RZ, [UR6+0x18], R5 ;  /* 0x00001805ffff798c */ /* 0x0005e2000b000006 */
[----:B------:R-:W-:Y:S03]  /*3360*/  SYNCS.ARRIVE.TRANS64.RED.A1T0 RZ, [UR7], RZ ;  /* 0x000000ffffff79a7 */ /* 0x000fe60008100407 */
[----:B------:R2:W-:Y:S01]  /*3370*/  ATOMS.XOR RZ, [UR6+0x10], R2 ;  /* 0x00001002ffff798c */ /* 0x0005e2000b800006 */
[----:B------:R-:W-:Y:S05]  /*3380*/  BRA `(.L_x_63) ;  /* 0x0000000000107947 */ /* 0x000fea0003800000 */
.L_x_56:
[----:B------:R-:W-:-:S05]  /*3390*/  MOV R2, 0xffffffff ;  /* 0xffffffff00027802 */ /* 0x000fca0000000f00 */
[----:B------:R1:W-:Y:S02]  /*33a0*/  STS [UR37+0x140], R2 ;  /* 0x00014002ff007988 */ /* 0x0003e40008000825 */
[----:B-1----:R-:W-:Y:S02]  /*33b0*/  MOV R2, 0x33d0 ;  /* 0x000033d000027802 */ /* 0x002fe40000000f00 */
[----:B-----5:R-:W-:Y:S05]  /*33c0*/  CALL.REL.NOINC `($__internal_1_$__cuda_sm10x_tcgen05_guardrail_trap_phase_invalid_during_alloc) ;  /* 0x0000006400f87944 */ /* 0x020fea0003c00000 */
.L_x_63:
[----:B------:R-:W-:Y:S05]  /*33d0*/  WARPSYNC.ALL ;  /* 0x0000000000007948 */ /* 0x000fea0003800000 */
[----:B------:R-:W3:Y:S01]  /*33e0*/  S2UR UR7, SR_CgaCtaId ;  /* 0x00000000000779c3 */ /* 0x000ee20000008800 */
[----:B------:R-:W-:Y:S01]  /*33f0*/  UMOV UR6, 0x400 ;  /* 0x0000040000067882 */ /* 0x000fe20000000000 */
[----:B------:R-:W-:-:S06]  /*3400*/  NOP ;  /* 0x0000000000007918 */ /* 0x000fcc0000000000 */
[----:B------:R-:W-:Y:S06]  /*3410*/  BAR.ARV 0x6, 0xa0 ;  /* 0x0182800000007b1d */ /* 0x000fec0000002000 */
[----:B------:R-:W4:Y:S01]  /*3420*/  LDCU UR8, c[0x0][0x38c] ;  /* 0x00007180ff0877ac */ /* 0x000f220008000800 */
[----:B------:R-:W-:Y:S01]  /*3430*/  LOP3.LUT R0, R0, 0xffff, RZ, 0xc0, !PT ;  /* 0x0000ffff00007812 */ /* 0x000fe200078ec0ff */
[----:B-1----:R-:W-:Y:S01]  /*3440*/  IMAD.MOV.U32 R9, RZ, RZ, 0x1 ;  /* 0x00000001ff097424 */ /* 0x002fe200078e00ff */
[----:B------:R-:W-:Y:S01]  /*3450*/  LOP3.LUT R8, R8, 0xffff, RZ, 0xc0, !PT ;  /* 0x0000ffff08087812 */ /* 0x000fe200078ec0ff */
[----:B------:R-:W-:Y:S01]  /*3460*/  UMOV UR19, URZ ;  /* 0x000000ff00137c82 */ /* 0x000fe20008000000 */
[----:B------:R-:W-:Y:S01]  /*3470*/  R2UR UR10, R0 ;  /* 0x00000000000a72ca */ /* 0x000fe200000e0000 */
[----:B------:R-:W-:Y:S01]  /*3480*/  UMOV UR18, URZ ;  /* 0x000000ff00127c82 */ /* 0x000fe20008000000 */
[----:B------:R-:W-:Y:S01]  /*3490*/  R2UR UR11, R8 ;  /* 0x00000000080b72ca */ /* 0x000fe200000e0000 */
[----:B------:R-:W-:Y:S01]  /*34a0*/  IMAD.MOV.U32 R8, RZ, RZ, RZ ;  /* 0x000000ffff087224 */ /* 0x000fe200078e00ff */
[----:B------:R-:W-:Y:S01]  /*34b0*/  UMOV UR17, URZ ;  /* 0x000000ff00117c82 */ /* 0x000fe20008000000 */
[----:B---3--:R-:W-:-:S02]  /*34c0*/  ULEA UR7, UR7, UR6, 0x18 ;  /* 0x0000000607077291 */ /* 0x008fc4000f8ec0ff */
[----:B------:R-:W-:Y:S02]  /*34d0*/  UISETP.NE.AND UP2, UPT, UR5, URZ, UPT ;  /* 0x000000ff0500728c */ /* 0x000fe4000bf45270 */
[----:B------:R-:W-:Y:S02]  /*34e0*/  UIADD3 UR12, UPT, UPT, UR7, 0x8400, URZ ;  /* 0x00008400070c7890 */ /* 0x000fe4000fffe0ff */
[----:B------:R-:W-:Y:S02]  /*34f0*/  UIADD3 UR13, UPT, UPT, UR7, 0x18400, URZ ;  /* 0x00018400070d7890 */ /* 0x000fe4000fffe0ff */
[----:B----4-:R-:W-:Y:S01]  /*3500*/  UIADD3 UR8, UPT, UPT, UR8, 0x3f, URZ ;  /* 0x0000003f08087890 */ /* 0x010fe2000fffe0ff */
[----:B--2---:R-:W1:Y:S01]  /*3510*/  LDS R2, [UR7+0x140] ;  /* 0x00014007ff027984 */ /* 0x004e620008000800 */
[----:B------:R-:W-:Y:S02]  /*3520*/  USHF.R.U32.HI UR12, URZ, 0x4, UR12 ;  /* 0x00000004ff0c7899 */ /* 0x000fe4000801160c */
[----:B------:R-:W-:-:S02]  /*3530*/  USHF.R.S32.HI UR6, URZ, 0x1f, UR8 ;  /* 0x0000001fff067899 */ /* 0x000fc40008011408 */
[----:B------:R-:W-:Y:S02]  /*3540*/  USHF.R.U32.HI UR13, URZ, 0x4, UR13 ;  /* 0x00000004ff0d7899 */ /* 0x000fe4000801160d */
[----:B------:R-:W-:Y:S02]  /*3550*/  ULEA.HI UR6, UR6, UR8, URZ, 0x6 ;  /* 0x0000000806067291 */ /* 0x000fe4000f8f30ff */
[----:B------:R-:W-:Y:S02]  /*3560*/  ULOP3.LUT UR12, UR12, 0x3fff, URZ, 0xc0, !UPT ;  /* 0x00003fff0c0c7892 */ /* 0x000fe4000f8ec0ff */
[----:B------:R-:W-:Y:S02]  /*3570*/  USHF.R.S32.HI UR6, URZ, 0x6, UR6 ;  /* 0x00000006ff067899 */ /* 0x000fe40008011406 */
[----:B------:R-:W-:Y:S02]  /*3580*/  ULOP3.LUT UR13, UR13, 0x3fff, URZ, 0xc0, !UPT ;  /* 0x00003fff0d0d7892 */ /* 0x000fe4000f8ec0ff */
[----:B------:R-:W-:Y:S01]  /*3590*/  UISETP.LT.AND UP0, UPT, UR6, 0x1, UPT ;  /* 0x000000010600788c */ /* 0x000fe2000bf01270 */
[----:B------:R-:W-:Y:S01]  /*35a0*/  UMOV UR36, 0x0 ;  /* 0x0000000000247882 */ /* 0x000fe20000000000 */
        /* <DEDUP_REMOVED lines=9> */
[----:B------:R-:W-:-:S02]  /*3640*/  ULOP3.LUT UR12, UR12, 0x10000, URZ, 0xfc, !UPT ;  /* 0x000100000c0c7892 */ /* 0x000fc4000f8efcff */
[----:B------:R-:W-:Y:S02]  /*3650*/  ULOP3.LUT UR13, UR13, 0x10000, URZ, 0xfc, !UPT ;  /* 0x000100000d0d7892 */ /* 0x000fe4000f8efcff */
[----:B------:R-:W-:Y:S01]  /*3660*/  USEL UR20, UR6, 0x1, !UP0 ;  /* 0x0000000106147887 */ /* 0x000fe2000c000000 */
[----:B------:R-:W-:Y:S01]  /*3670*/  UMOV UR26, 0x0 ;  /* 0x00000000001a7882 */ /* 0x000fe20000000000 */
[----:B------:R-:W-:Y:S01]  /*3680*/  UMOV UR27, 0x8200910 ;  /* 0x08200910001b7882 */ /* 0x000fe20000000000 */
[----:B------:R-:W-:Y:S01]  /*3690*/  UMOV UR24, 0x0 ;  /* 0x0000000000187882 */ /* 0x000fe20000000000 */
[----:B------:R-:W-:Y:S01]  /*36a0*/  UMOV UR25, 0x8200910 ;  /* 0x0820091000197882 */ /* 0x000fe20000000000 */
[----:B------:R-:W-:Y:S01]  /*36b0*/  UMOV UR22, 0x0 ;  /* 0x0000000000167882 */ /* 0x000fe20000000000 */
[----:B------:R-:W-:Y:S01]  /*36c0*/  UMOV UR23, 0x8200910 ;  /* 0x0820091000177882 */ /* 0x000fe20000000000 */
[----:B-1----:R-:W-:Y:S02]  /*36d0*/  R2UR UR21, R2 ;  /* 0x00000000021572ca */ /* 0x002fe400000e0000 */
[----:B------:R-:W-:-:S13]  /*36e0*/  CS2R R2, SRZ ;  /* 0x0000000000027805 */ /* 0x000fda000001ff00 */
.L_x_74:
[C---:B------:R-:W-:Y:S02]  /*36f0*/  LEA R0, R8.reuse, UR7, 0x3 ;  /* 0x0000000708007c11 */ /* 0x040fe4000f8e18ff */
[----:B------:R-:W-:Y:S02]  /*3700*/  SHF.L.U32 R5, R3, 0x1f, RZ ;  /* 0x0000001f03057819 */ /* 0x000fe400000006ff */
[----:B------:R-:W-:Y:S02]  /*3710*/  LEA R4, R8, UR7, 0x4 ;  /* 0x0000000708047c11 */ /* 0x000fe4000f8e20ff */
[----:B------:R-:W1:Y:S02]  /*3720*/  SYNCS.PHASECHK.TRANS64.TRYWAIT P0, [R0+URZ+0x90], R5 ;  /* 0x00009005000075a7 */ /* 0x000e6400080011ff */
[----:B-1-3--:R-:W-:Y:S05]  /*3730*/  @!P0 BRA `(.L_x_67) ;  /* 0x0000005c001c8947 */ /* 0x00afea0003800000 */
.L_x_167:
[----:B-1----:R-:W1:Y:S01]  /*3740*/  LDS.128 R4, [R4+0x120] ;  /* 0x0001200004047984 */ /* 0x002e620000000c00 */
[----:B------:R-:W-:Y:S02]  /*3750*/  VIADD R0, R0, 0xa0 ;  /* 0x000000a000007836 */ /* 0x000fe40000000000 */
[----:B------:R-:W-:Y:S01]  /*3760*/  VIADD R8, R8, 0x1 ;  /* 0x0000000108087836 */ /* 0x000fe20000000000 */
[----:B------:R-:W-:Y:S01]  /*3770*/  @!PT LDS RZ, [RZ] ;  /* 0x00000000fffff984 */ /* 0x000fe20000000800 */
[----:B------:R-:W-:Y:S01]  /*3780*/  @!PT LDS RZ, [RZ] ;  /* 0x00000000fffff984 */ /* 0x000fe20000000800 */
[----:B------:R-:W-:Y:S01]  /*3790*/  @!PT LDS RZ, [RZ] ;  /* 0x00000000fffff984 */ /* 0x000fe20000000800 */
[----:B------:R-:W-:Y:S01]  /*37a0*/  @!PT LDS RZ, [RZ] ;  /* 0x00000000fffff984 */ /* 0x000fe20000000800 */
[----:B------:R2:W-:Y:S06]  /*37b0*/  MEMBAR.ALL.CTA ;  /* 0x0000000000007992 */ /* 0x0005ec0000008000 */
[----:B--2---:R-:W2:Y:S01]  /*37c0*/  FENCE.VIEW.ASYNC.S ;  /* 0x00000000000073c6 */ /* 0x004ea20000000000 */
[----:B------:R-:W-:-:S04]  /*37d0*/  PRMT R0, RZ, 0x654, R0 ;  /* 0x00000654ff007816 */ /* 0x000fc80000000000 */
[----:B--2---:R2:W-:Y:S01]  /*37e0*/  SYNCS.ARRIVE.TRANS64.RED.A1T0 RZ, [R0+URZ], RZ ;  /* 0x000000ff00ff79a7 */ /* 0x0045e200081004ff */
[----:B-1----:R-:W-:Y:S01]  /*37f0*/  LOP3.LUT P1, RZ, R6, 0x1, RZ, 0xc0, !PT ;  /* 0x0000000106ff7812 */ /* 0x002fe2000782c0ff */
[----:B--2---:R-:W-:-:S12]  /*3800*/  BRA.U UP2, `(.L_x_68) ;  /* 0x0000000502587547 */ /* 0x004fd8000b800000 */
[----:B------:R-:W1:Y:S01]  /*3810*/  LDCU UR8, c[0x0][0x38c] ;  /* 0x00007180ff0877ac */ /* 0x000e620008000800 */
[----:B------:R-:W-:Y:S02]  /*3820*/  PLOP3.LUT P2, PT, PT, PT, PT, 0x80, 0x8 ;  /* 0x000000000008781c */ /* 0x000fe40003f4f070 */
[----:B------:R-:W-:Y:S01]  /*3830*/  SHF.L.U32 R5, R9, 0x1f, RZ ;  /* 0x0000001f09057819 */ /* 0x000fe200000006ff */
[----:B-1----:R-:W-:Y:S02]  /*3840*/  UISETP.GE.AND UP0, UPT, UR8, 0x1, UPT ;  /* 0x000000010800788c */ /* 0x002fe4000bf06270 */
[----:B------:R-:W-:-:S04]  /*3850*/  ULEA UR8, UR19, UR7, 0x3 ;  /* 0x0000000713087291 */ /* 0x000fc8000f8e18ff */
[----:B------:R-:W-:-:S05]  /*3860*/  PLOP3.LUT P0, PT, PT, PT, UP0, 0x80, 0x8 ;  /* 0x000000000008781c */ /* 0x000fca0003f0f008 */
[----:B------:R-:W-:-:S08]  /*3870*/  @UP0 ULEA UR9, UR18, UR7, 0x3 ;  /* 0x0000000712090291 */ /* 0x000fd0000f8e18ff */
[----:B------:R-:W-:-:S04]  /*3880*/  @P0 SHF.L.U32 R0, R2, 0x1f, RZ ;  /* 0x0000001f02000819 */ /* 0x000fc800000006ff */
[----:B------:R1:W2:Y:S01]  /*3890*/  @P0 SYNCS.PHASECHK.TRANS64.TRYWAIT P2, [UR9], R0 ;  /* 0x00000000ff0005a7 */ /* 0x0002a20008041109 */
[----:B------:R-:W-:Y:S01]  /*38a0*/  ULEA UR9, UR19, UR21, 0x6 ;  /* 0x0000001513097291 */ /* 0x000fe2000f8e30ff */
[----:B------:R-:W3:Y:S02]  /*38b0*/  SYNCS.PHASECHK.TRANS64.TRYWAIT P0, [UR8+0xd0], R5 ;  /* 0x0000d005ff0075a7 */ /* 0x000ee40008001108 */
[----:B-123--:R-:W-:Y:S09]  /*38c0*/  @!P0 BRA `(.L_x_69) ;  /* 0x0000005800cc8947 */ /* 0x00eff20003800000 */
.L_x_169:
[----:B------:R-:W-:Y:S01]  /*38d0*/  UMOV UR16, UR17 ;  /* 0x0000001100107c82 */ /* 0x000fe20008000000 */
[----:B------:R-:W-:Y:S05]  /*38e0*/  BRA.U !UP0, `(.L_x_70) ;  /* 0x0000000508107547 */ /* 0x000fea000b800000 */
[----:B------:R-:W-:Y:S02]  /*38f0*/  UIADD3 UR16, UPT, UPT, UR20, UR17, URZ ;  /* 0x0000001114107290 */ /* 0x000fe4000fffe0ff */
[----:B------:R-:W-:Y:S01]  /*3900*/  UPLOP3.LUT UP3, UPT, UPT, UPT, UPT, 0x40, 0x4 ;  /* 0x000000000004789c */ /* 0x000fe20003f6e870 */
[----:B------:R-:W-:Y:S01]  /*3910*/  UMOV UR15, UR6 ;  /* 0x00000006000f7c82 */ /* 0x000fe20008000000 */
[----:B------:R-:W-:-:S09]  /*3920*/  UMOV UR58, UR18 ;  /* 0x00000012003a7c82 */ /* 0x000fd20008000000 */
.L_x_73:
[----:B--2---:R-:W-:Y:S01]  /*3930*/  ULEA UR14, UR58, UR7, 0x3 ;  /* 0x000000073a0e7291 */ /* 0x004fe2000f8e18ff */
[----:B---3--:R-:W-:Y:S11]  /*3940*/  @P2 BRA `(.L_x_71) ;  /* 0x00000000000c2947 */ /* 0x008ff60003800000 */
[----:B-1----:R-:W-:Y:S04]  /*3950*/  SHF.L.U32 R5, R2, 0x1f, RZ ;  /* 0x0000001f02057819 */ /* 0x002fe800000006ff */
[----:B------:R-:W1:Y:S02]  /*3960*/  SYNCS.PHASECHK.TRANS64.TRYWAIT P0, [UR14], R5 ;  /* 0x00000005ff0075a7 */ /* 0x000e64000800110e */
[----:B-1----:R-:W-:Y:S05]  /*3970*/  @!P0 BRA `(.L_x_72) ;  /* 0x0000005800b88947 */ /* 0x002fea0003800000 */
.L_x_71:
[----:B------:R-:W-:Y:S01]  /*3980*/  UISETP.NE.AND UP0, UPT, UR15, 0x1, UPT ;  /* 0x000000010f00788c */ /* 0x000fe2000bf05270 */
[----:B------:R-:W-:Y:S01]  /*3990*/  PLOP3.LUT P2, PT, PT, PT, PT, 0x80, 0x8 ;  /* 0x000000000008781c */ /* 0x000fe20003f4f070 */
[----:B------:R-:W-:Y:S02]  /*39a0*/  UIADD3 UR18, UPT, UPT, UR58, 0x1, URZ ;  /* 0x000000013a127890 */ /* 0x000fe4000fffe0ff */
[----:B------:R-:W-:Y:S02]  /*39b0*/  ULEA UR68, UR58, UR13, 0xa ;  /* 0x0000000d3a447291 */ /* 0x000fe4000f8e50ff */
[----:B------:R-:W-:Y:S01]  /*39c0*/  UISETP.NE.AND UP1, UPT, UR18, 0x4, UPT ;  /* 0x000000041200788c */ /* 0x000fe2000bf25270 */
[----:B------:R-:W-:Y:S01]  /*39d0*/  PLOP3.LUT P0, PT, PT, PT, UP0, 0x80, 0x8 ;  /* 0x000000000008781c */ /* 0x000fe20003f0f008 */
[----:B------:R-:W-:Y:S02]  /*39e0*/  ULEA UR66, UR58, UR12, 0xa ;  /* 0x0000000c3a427291 */ /* 0x000fe4000f8e50ff */
[----:B------:R-:W-:Y:S02]  /*39f0*/  USEL UR39, URZ, 0x1, UP1 ;  /* 0x00000001ff277887 */ /* 0x000fe40008800000 */
[----:B------:R-:W-:Y:S02]  /*3a00*/  USEL UR18, UR18, URZ, UP1 ;  /* 0x000000ff12127287 */ /* 0x000fe40008800000 */
[----:B------:R-:W-:Y:S02]  /*3a10*/  UIADD3 UR64, UPT, UPT, UR68, 0x2, URZ ;  /* 0x0000000244407890 */ /* 0x000fe4000fffe0ff */
[----:B------:R-:W-:Y:S01]  /*3a20*/  @UP0 ULEA UR38, UR18, UR7, 0x3 ;  /* 0x0000000712260291 */ /* 0x000fe2000f8e18ff */
[----:B------:R-:W-:Y:S01]  /*3a30*/  LOP3.LUT R2, R2, UR39, RZ, 0x3c, !PT ;  /* 0x0000002702027c12 */ /* 0x000fe2000f8e3cff */
[----:B------:R-:W-:Y:S02]  /*3a40*/  UIADD3 UR62, UPT, UPT, UR66, 0x2, URZ ;  /* 0x00000002423e7890 */ /* 0x000fe4000fffe0ff */
[----:B------:R-:W-:Y:S01]  /*3a50*/  UIADD3 UR60, UPT, UPT, UR68, 0x4, URZ ;  /* 0x00000004443c7890 */ /* 0x000fe2000fffe0ff */
[----:B-1----:R-:W-:Y:S01]  /*3a60*/  @P0 SHF.L.U32 R0, R2, 0x1f, RZ ;  /* 0x0000001f02000819 */ /* 0x002fe200000006ff */
[----:B------:R-:W-:Y:S02]  /*3a70*/  UIADD3 UR58, UPT, UPT, UR66, 0x4, URZ ;  /* 0x00000004423a7890 */ /* 0x000fe4000fffe0ff */
[----:B------:R-:W-:Y:S01]  /*3a80*/  UIADD3 UR56, UPT, UPT, UR68, 0x6, URZ ;  /* 0x0000000644387890 */ /* 0x000fe2000fffe0ff */
[----:B------:R2:W3:Y:S01]  /*3a90*/  @P0 SYNCS.PHASECHK.TRANS64.TRYWAIT P2, [UR38], R0 ;  /* 0x00000000ff0005a7 */ /* 0x0004e20008041126 */
[----:B------:R-:W-:Y:S02]  /*3aa0*/  UIADD3 UR54, UPT, UPT, UR66, 0x6, URZ ;  /* 0x0000000642367890 */ /* 0x000fe4000fffe0ff */
        /* <DEDUP_REMOVED lines=10> */
[----:B------:R-:W-:Y:S02]  /*3b50*/  UIADD3 UR15, UPT, UPT, UR15, -0x1, URZ ;  /* 0xffffffff0f0f7890 */ /* 0x000fe4000fffe0ff */
[----:B------:R-:W-:Y:S01]  /*3b60*/  UISETP.NE.AND UP0, UPT, UR17, UR16, UPT ;  /* 0x000000101100728c */ /* 0x000fe2000bf05270 */
[----:B------:R-:W-:Y:S01]  /*3b70*/  UMOV UR69, 0x40004040 ;  /* 0x4000404000457882 */ /* 0x000fe20000000000 */
[----:B------:R-:W-:Y:S01]  /*3b80*/  UMOV UR67, 0x40004040 ;  /* 0x4000404000437882 */ /* 0x000fe20000000000 */
[----:B------:R-:W-:Y:S01]  /*3b90*/  UMOV UR65, 0x40004040 ;  /* 0x4000404000417882 */ /* 0x000fe20000000000 */
[----:B------:R-:W-:Y:S01]  /*3ba0*/  UTCHMMA.2CTA gdesc[UR66], gdesc[UR68], tmem[UR9], tmem[UR36], idesc[UR37], UP3 ;  /* 0x00ff2444420075ea */ /* 0x000fe20009a00009 */
[----:B------:R-:W-:Y:S01]  /*3bb0*/  UPLOP3.LUT UP3, UPT, UPT, UPT, UPT, 0x80, 0x8 ;  /* 0x000000000008789c */ /* 0x000fe20003f6f070 */
[----:B------:R-:W-:Y:S01]  /*3bc0*/  UMOV UR63, 0x40004040 ;  /* 0x40004040003f7882 */ /* 0x000fe20000000000 */
[----:B------:R-:W-:Y:S01]  /*3bd0*/  UMOV UR61, 0x40004040 ;  /* 0x40004040003d7882 */ /* 0x000fe20000000000 */
[----:B------:R-:W-:Y:S01]  /*3be0*/  UTCHMMA.2CTA gdesc[UR62], gdesc[UR64], tmem[UR9], tmem[UR34], idesc[UR35], UPT ;  /* 0x00ff22403e0075ea */ /* 0x000fe2000ba00009 */
[----:B------:R-:W-:Y:S01]  /*3bf0*/  UMOV UR59, 0x40004040 ;  /* 0x40004040003b7882 */ /* 0x000fe20000000000 */
[----:B------:R-:W-:Y:S01]  /*3c00*/  UMOV UR57, 0x40004040 ;  /* 0x4000404000397882 */ /* 0x000fe20000000000 */
[----:B------:R1:W-:Y:S01]  /*3c10*/  UTCHMMA.2CTA gdesc[UR58], gdesc[UR60], tmem[UR9], tmem[UR32], idesc[UR33], UPT ;  /* 0x00ff203c3a0075ea */ /* 0x0003e2000ba00009 */
        /* <DEDUP_REMOVED lines=11> */
[----:B------:R-:W-:Y:S01]  /*3cd0*/  UMOV UR39, 0x40004040 ;  /* 0x4000404000277882 */ /* 0x000fe20000000000 */
[----:B------:R2:W-:Y:S01]  /*3ce0*/  UTCHMMA.2CTA gdesc[UR42], gdesc[UR44], tmem[UR9], tmem[UR24], idesc[UR25], UPT ;  /* 0x00ff182c2a0075ea */ /* 0x0005e2000ba00009 */
[----:B------:R2:W-:Y:S01]  /*3cf0*/  UTCHMMA.2CTA gdesc[UR38], gdesc[UR40], tmem[UR9], tmem[UR22], idesc[UR23], UPT ;  /* 0x00ff1628260075ea */ /* 0x0005e2000ba00009 */
[----:B------:R2:W-:Y:S01]  /*3d00*/  UTCBAR.2CTA.MULTICAST [UR14], URZ, UR11 ;  /* 0x000000ff0e0073e9 */ /* 0x0005e2000820080b */
[----:B-1----:R-:W-:Y:S01]  /*3d10*/  UMOV UR58, UR18 ;  /* 0x00000012003a7c82 */ /* 0x002fe20008000000 */
[----:B------:R-:W-:Y:S05]  /*3d20*/  BRA.U UP0, `(.L_x_73) ;  /* 0xfffffffd00007547 */ /* 0x000fea000b83ffff */
.L_x_70:
[----:B------:R-:W-:Y:S01]  /*3d30*/  UIADD3 UR8, UPT, UPT, UR8, 0xb0, URZ ;  /* 0x000000b008087890 */ /* 0x000fe2000fffe0ff */
[----:B------:R-:W-:-:S08]  /*3d40*/  UMOV UR17, UR16 ;  /* 0x0000001000117c82 */ /* 0x000fd00008000000 */
[----:B------:R4:W-:Y:S01]  /*3d50*/  UTCBAR.2CTA.MULTICAST [UR8], URZ, UR10 ;  /* 0x000000ff080073e9 */ /* 0x0009e2000820080a */
[----:B------:R-:W-:Y:S02]  /*3d60*/  NOP ;  /* 0x0000000000007918 */ /* 0x000fe40000000000 */
.L_x_68:
[----:B------:R-:W-:Y:S01]  /*3d70*/  UIADD3 UR19, UPT, UPT, UR19, 0x1, URZ ;  /* 0x0000000113137890 */ /* 0x000fe2000fffe0ff */
[----:B------:R-:W-:-:S03]  /*3d80*/  ISETP.NE.AND P0, PT, R8, 0x2, PT ;  /* 0x000000020800780c */ /* 0x000fc60003f05270 */
[----:B------:R-:W-:Y:S01]  /*3d90*/  UISETP.NE.AND UP0, UPT, UR19, 0x4, UPT ;  /* 0x000000041300788c */ /* 0x000fe2000bf05270 */
[----:B-12---:R-:W-:Y:S02]  /*3da0*/  SEL R0, RZ, 0x1, P0 ;  /* 0x00000001ff007807 */ /* 0x006fe40000000000 */
[----:B------:R-:W-:Y:S01]  /*3db0*/  SEL R8, R8, RZ, P0 ;  /* 0x000000ff08087207 */ /* 0x000fe20000000000 */
[----:B----4-:R-:W-:Y:S01]  /*3dc0*/  USEL UR8, URZ, 0x1, UP0 ;  /* 0x00000001ff087887 */ /* 0x010fe20008000000 */
[----:B------:R-:W-:Y:S01]  /*3dd0*/  LOP3.LUT R3, R3, R0, RZ, 0x3c, !PT ;  /* 0x0000000003037212 */ /* 0x000fe200078e3cff */
[----:B------:R-:W-:-:S04]  /*3de0*/  USEL UR19, UR19, URZ, UP0 ;  /* 0x000000ff13137287 */ /* 0x000fc80008000000 */
[----:B------:R-:W-:Y:S01]  /*3df0*/  LOP3.LUT R9, R9, UR8, RZ, 0x3c, !PT ;  /* 0x0000000809097c12 */ /* 0x000fe2000f8e3cff */
[----:B------:R-:W-:Y:S07]  /*3e00*/  @P1 BRA `(.L_x_74) ;  /* 0xfffffff800381947 */ /* 0x000fee000383ffff */
[----:B------:R-:W1:Y:S01]  /*3e10*/  S2UR UR6, SR_CgaCtaId ;  /* 0x00000000000679c3 */ /* 0x000e620000008800 */
[----:B------:R-:W-:Y:S01]  /*3e20*/  ELECT P0, URZ, PT ;  /* 0x0000000000ff782f */ /* 0x000fe20003800000 */
[----:B------:R-:W-:Y:S01]  /*3e30*/  HFMA2 R0, -RZ, RZ, 0, 5.9604644775390625e-08 ;  /* 0x00000001ff007431 */ /* 0x000fe200000001ff */
[----:B------:R-:W-:-:S05]  /*3e40*/  UMOV UR8, 0x40 ;  /* 0x0000004000087882 */ /* 0x000fca0000000000 */
[----:B------:R-:W-:Y:S01]  /*3e50*/  UVIRTCOUNT.DEALLOC.SMPOOL 0x80 ;  /* 0x000000800000784c */ /* 0x000fe20000000000 */
[----:B------:R-:W-:Y:S02]  /*3e60*/  UISETP.NE.AND UP0, UPT, UR5, URZ, UPT ;  /* 0x000000ff0500728c */ /* 0x000fe4000bf05270 */
[----:B-1----:R-:W-:-:S09]  /*3e70*/  ULEA UR6, UR6, UR8, 0x18 ;  /* 0x0000000806067291 */ /* 0x002fd2000f8ec0ff */
[----:B------:R1:W-:Y:S01]  /*3e80*/  @P0 STS.U8 [UR6+0x1c], R0 ;  /* 0x00001c00ff000988 */ /* 0x0003e20008000006 */
[----:B------:R-:W-:Y:S05]  /*3e90*/  BRA.U UP0, `(.L_x_75) ;  /* 0x0000000100a07547 */ /* 0x000fea000b800000 */
[----:B------:R-:W-:Y:S01]  /*3ea0*/  UIADD3 UR5, UPT, UPT, UR7, 0xd0, URZ ;  /* 0x000000d007057890 */ /* 0x000fe2000fffe0ff */
[----:B------:R-:W-:-:S03]  /*3eb0*/  SHF.L.U32 R3, R9, 0x1f, RZ ;  /* 0x0000001f09037819 */ /* 0x000fc600000006ff */
[----:B------:R-:W-:-:S09]  /*3ec0*/  ULEA UR8, UR19, UR5, 0x3 ;  /* 0x0000000513087291 */ /* 0x000fd2000f8e18ff */
[----:B------:R-:W2:Y:S02]  /*3ed0*/  SYNCS.PHASECHK.TRANS64.TRYWAIT P0, [UR8], R3 ;  /* 0x00000003ff0075a7 */ /* 0x000ea40008001108 */
[----:B--2---:R-:W-:Y:S05]  /*3ee0*/  @!P0 BRA `(.L_x_76) ;  /* 0x0000005400748947 */ /* 0x004fea0003800000 */
.L_x_172:
        /* <DEDUP_REMOVED lines=9> */
.L_x_174:
        /* <DEDUP_REMOVED lines=9> */
.L_x_176:
[----:B------:R-:W-:-:S04]  /*4010*/  UIADD3 UR9, UPT, UPT, UR9, 0x1, URZ ;  /* 0x0000000109097890 */ /* 0x000fc8000fffe0ff */
[----:B------:R-:W-:-:S04]  /*4020*/  UISETP.NE.AND UP1, UPT, UR9, 0x4, UPT ;  /* 0x000000040900788c */ /* 0x000fc8000bf25270 */
[----:B------:R-:W-:Y:S02]  /*4030*/  USEL UR8, URZ, 0x1, UP1 ;  /* 0x00000001ff087887 */ /* 0x000fe40008800000 */
[----:B------:R-:W-:-:S04]  /*4040*/  USEL UR9, UR9, URZ, UP1 ;  /* 0x000000ff09097287 */ /* 0x000fc80008800000 */
[----:B------:R-:W-:Y:S01]  /*4050*/  ULEA UR9, UR9, UR5, 0x3 ;  /* 0x0000000509097291 */ /* 0x000fe2000f8e18ff */
[----:B-1----:R-:W-:-:S04]  /*4060*/  LOP3.LUT R3, R2, UR8, RZ, 0x3c, !PT ;  /* 0x0000000802037c12 */ /* 0x002fc8000f8e3cff */
[----:B------:R-:W-:Y:S01]  /*4070*/  SHF.L.U32 R3, R3, 0x1f, RZ ;  /* 0x0000001f03037819 */ /* 0x000fe200000006ff */
[----:B------:R-:W-:-:S04]  /*4080*/  IMAD.U32 R0, RZ, RZ, UR9 ;  /* 0x00000009ff007e24 */ /* 0x000fc8000f8e00ff */
[----:B------:R1:W2:Y:S03]  /*4090*/  SYNCS.PHASECHK.TRANS64.TRYWAIT P0, [R0+URZ], R3 ;  /* 0x00000003000075a7 */ /* 0x0002a600080011ff */
[----:B--2---:R-:W-:Y:S05]  /*40a0*/  @!P0 NANOSLEEP.SYNCS 0x989680 ;  /* 0x009896800000895d */ /* 0x004fea0003900000 */
[----:B------:R-:W2:Y:S02]  /*40b0*/  @!P0 SYNCS.PHASECHK.TRANS64 P0, [R0+URZ], R3 ;  /* 0x00000003000085a7 */ /* 0x000ea400080010ff */
[----:B--2---:R-:W-:Y:S05]  /*40c0*/  @P0 BRA `(.L_x_79) ;  /* 0x0000000000200947 */ /* 0x004fea0003800000 */
.L_x_80:
[----:B--2---:R2:W4:Y:S02]  /*40d0*/  SYNCS.PHASECHK.TRANS64.TRYWAIT P0, [R0+URZ], R3 ;  /* 0x00000003000075a7 */ /* 0x00452400080011ff */
[----:B----4-:R-:W-:Y:S05]  /*40e0*/  @!P0 NANOSLEEP.SYNCS 0x989680 ;  /* 0x009896800000895d */ /* 0x010fea0003900000 */
[----:B------:R-:W4:Y:S02]  /*40f0*/  @!P0 SYNCS.PHASECHK.TRANS64 P0, [R0+URZ], R3 ;  /* 0x00000003000085a7 */ /* 0x000f2400080010ff */
[----:B----4-:R-:W-:Y:S05]  /*4100*/  @!P0 BRA `(.L_x_80) ;  /* 0xfffffffc00f08947 */ /* 0x010fea000383ffff */
[----:B------:R-:W-:Y:S05]  /*4110*/  BRA `(.L_x_79) ;  /* 0x00000000000c7947 */ /* 0x000fea0003800000 */
.L_x_75:
[----:B------:R-:W-:-:S04]  /*4120*/  UIADD3 UR5, UPT, UPT, UR7, 0x110, URZ ;  /* 0x0000011007057890 */ /* 0x000fc8000fffe0ff */
[----:B------:R-:W-:-:S09]  /*4130*/  UPRMT UR5, UR4, 0x654, UR5 ;  /* 0x0000065404057896 */ /* 0x000fd20008000005 */
[----:B------:R-:W-:Y:S03]  /*4140*/  SYNCS.ARRIVE.TRANS64.RED.A1T0 RZ, [UR5], RZ ;  /* 0x000000ffffff79a7 */ /* 0x000fe60008100405 */
.L_x_79:
[----:B-12---:R-:W-:Y:S01]  /*4150*/  SHF.L.U32 R3, RZ, 0x1f, RZ ;  /* 0x0000001fff037819 */ /* 0x006fe200000006ff */
[----:B------:R-:W-:Y:S01]  /*4160*/  UIADD3 UR5, UPT, UPT, UR7, 0x110, URZ ;  /* 0x0000011007057890 */ /* 0x000fe2000fffe0ff */
[----:B------:R-:W-:Y:S02]  /*4170*/  PLOP3.LUT P0, PT, PT, PT, UP0, 0x80, 0x8 ;  /* 0x000000000008781c */ /* 0x000fe40003f0f008 */
[----:B------:R-:W1:Y:S02]  /*4180*/  SYNCS.PHASECHK.TRANS64.TRYWAIT P1, [UR7+0x110], R3 ;  /* 0x00011003ff0075a7 */ /* 0x000e640008021107 */
[----:B-1----:R-:W-:Y:S09]  /*4190*/  @!P1 BRA `(.L_x_81) ;  /* 0x0000005400109947 */ /* 0x002ff20003800000 */
.L_x_178:
[----:B------:R-:W-:Y:S01]  /*41a0*/  @!UP0 UPRMT UR5, UR4, 0x654, UR5 ;  /* 0x0000065404058896 */ /* 0x000fe20008000005 */
[----:B------:R-:W-:Y:S02]  /*41b0*/  UMOV UR8, 0xffff ;  /* 0x0000ffff00087882 */ /* 0x000fe40000000000 */
[----:B------:R-:W-:-:S06]  /*41c0*/  UMOV UR4, 0x1 ;  /* 0x0000000100047882 */ /* 0x000fcc0000000000 */
[----:B------:R-:W-:Y:S01]  /*41d0*/  @!P0 SYNCS.ARRIVE.TRANS64.RED.A1T0 RZ, [UR5], RZ ;  /* 0x000000ffffff89a7 */ /* 0x000fe20008100405 */
[----:B------:R-:W-:Y:S01]  /*41e0*/  NOP ;  /* 0x0000000000007918 */ /* 0x000fe20000000000 */
[----:B-1----:R-:W1:Y:S01]  /*41f0*/  LDS R0, [UR6+0x14] ;  /* 0x00001406ff007984 */ /* 0x002e620008000800 */
[----:B------:R-:W-:-:S04]  /*4200*/  ULOP3.LUT UR5, UR21, 0xffff, URZ, 0xc0, !UPT ;  /* 0x0000ffff15057892 */ /* 0x000fc8000f8ec0ff */
[----:B------:R-:W-:-:S04]  /*4210*/  USHF.R.U32.HI UR5, URZ, 0x5, UR5 ;  /* 0x00000005ff057899 */ /* 0x000fc80008011605 */
[----:B------:R-:W-:Y:S02]  /*4220*/  USHF.L.U32 UR8, UR8, UR5, URZ ;  /* 0x0000000508087299 */ /* 0x000fe400080006ff */
[----:B------:R-:W-:-:S04]  /*4230*/  USHF.L.U32 UR4, UR4, UR5, URZ ;  /* 0x0000000504047299 */ /* 0x000fc800080006ff */
[----:B-1----:R-:W-:-:S04]  /*4240*/  LOP3.LUT R0, R0, UR8, RZ, 0xc0, !PT ;  /* 0x0000000800007c12 */ /* 0x002fc8000f8ec0ff */
[----:B------:R-:W-:-:S13]  /*4250*/  ISETP.NE.AND P0, PT, R0, UR8, PT ;  /* 0x0000000800007c0c */ /* 0x000fda000bf05270 */
[----:B------:R-:W-:Y:S05]  /*4260*/  @P0 BRA `(.L_x_82) ;  /* 0x0000000000580947 */ /* 0x000fea0003800000 */
[----:B------:R-:W1:Y:S02]  /*4270*/  LDS R0, [UR6+0x18] ;  /* 0x00001806ff007984 */ /* 0x000e640008000800 */
[----:B-1----:R-:W-:-:S04]  /*4280*/  LOP3.LUT R0, R0, UR4, RZ, 0xc0, !PT ;  /* 0x0000000400007c12 */ /* 0x002fc8000f8ec0ff */
[----:B------:R-:W-:-:S13]  /*4290*/  ISETP.NE.AND P0, PT, R0, UR4, PT ;  /* 0x0000000400007c0c */ /* 0x000fda000bf05270 */
[----:B------:R-:W-:Y:S05]  /*42a0*/  @P0 BRA `(.L_x_83) ;  /* 0x00000000003c0947 */ /* 0x000fea0003800000 */
[----:B------:R-:W1:Y:S01]  /*42b0*/  S2R R2, SR_LANEID ;  /* 0x0000000000027919 */ /* 0x000e620000000000 */
[----:B------:R-:W-:Y:S01]  /*42c0*/  ULOP3.LUT UR8, URZ, UR8, URZ, 0x33, !UPT ;  /* 0x00000008ff087292 */ /* 0x000fe2000f8e33ff */
[----:B------:R-:W-:Y:S01]  /*42d0*/  LOP3.LUT R4, RZ, UR4, RZ, 0x33, !PT ;  /* 0x00000004ff047c12 */ /* 0x000fe2000f8e33ff */
[----:B------:R-:W-:Y:S02]  /*42e0*/  VOTEU.ANY UR7, UPT, PT ;  /* 0x0000000000077886 */ /* 0x000fe400038e0100 */
[----:B------:R-:W-:Y:S01]  /*42f0*/  UFLO.U32 UR7, UR7 ;  /* 0x00000007000772bd */ /* 0x000fe200080e0000 */
[----:B------:R-:W2:Y:S01]  /*4300*/  REDUX UR4, R4 ;  /* 0x00000000040473c4 */ /* 0x000ea20000000000 */
[----:B------:R-:W-:-:S06]  /*4310*/  IMAD.U32 R0, RZ, RZ, UR8 ;  /* 0x00000008ff007e24 */ /* 0x000fcc000f8e00ff */
[----:B------:R4:W-:Y:S01]  /*4320*/  UTCATOMSWS.AND URZ, UR8 ;  /* 0x0000000800ff79e3 */ /* 0x0009e20008000000 */
[----:B------:R-:W3:Y:S01]  /*4330*/  REDUX UR5, R0 ;  /* 0x00000000000573c4 */ /* 0x000ee20000000000 */
[----:B-1----:R-:W-:Y:S01]  /*4340*/  ISETP.EQ.U32.AND P0, PT, R2, UR7, PT ;  /* 0x0000000702007c0c */ /* 0x002fe2000bf02070 */
[----:B--2---:R-:W-:Y:S01]  /*4350*/  IMAD.U32 R2, RZ, RZ, UR4 ;  /* 0x00000004ff027e24 */ /* 0x004fe2000f8e00ff */
[----:B---3--:R-:W-:-:S11]  /*4360*/  MOV R3, UR5 ;  /* 0x0000000500037c02 */ /* 0x008fd60008000f00 */
[----:B------:R4:W-:Y:S04]  /*4370*/  @P0 ATOMS.AND RZ, [UR6+0x14], R3 ;  /* 0x00001403ffff098c */ /* 0x0009e8000a800006 */
[----:B------:R4:W-:Y:S01]  /*4380*/  @P0 ATOMS.AND RZ, [UR6+0x18], R2 ;  /* 0x00001802ffff098c */ /* 0x0009e2000a800006 */
[----:B------:R-:W-:Y:S05]  /*4390*/  BRA `(.L_x_84) ;  /* 0x0000000000147947 */ /* 0x000fea0003800000 */
.L_x_83:
[----:B------:R-:W-:Y:S02]  /*43a0*/  MOV R2, 0x43c0 ;  /* 0x000043c000027802 */ /* 0x000fe40000000f00 */
[----:B---3-5:R-:W-:Y:S05]  /*43b0*/  CALL.REL.NOINC `($__internal_0_$__cuda_sm10x_tcgen05_guardrail_trap_col_being_dealloced_not_returned_by_alloc) ;  /* 0x0000005400f07944 */ /* 0x028fea0003c00000 */
[----:B------:R-:W-:Y:S05]  /*43c0*/  BRA `(.L_x_84) ;  /* 0x0000000000087947 */ /* 0x000fea0003800000 */
.L_x_82:
[----:B------:R-:W-:Y:S02]  /*43d0*/  MOV R2, 0x43f0 ;  /* 0x000043f000027802 */ /* 0x000fe40000000f00 */
[----:B---3-5:R-:W-:Y:S05]  /*43e0*/  CALL.REL.NOINC `($__internal_2_$__cuda_sm10x_tcgen05_guardrail_trap_unallocated_columns_being_dealloced) ;  /* 0x0000005400fc7944 */ /* 0x028fea0003c00000 */
.L_x_84:
[----:B------:R-:W-:Y:S01]  /*43f0*/  NOP ;  /* 0x0000000000007918 */ /* 0x000fe20000000000 */
[----:B----4-:R-:W-:Y:S05]  /*4400*/  EXIT ;  /* 0x000000000000794d */ /* 0x010fea0003800000 */
.L_x_55:
[----:B------:R-:W-:-:S09]  /*4410*/  UISETP.NE.OR UP5, UPT, UR10, 0x3, !UP5 ;  /* 0x000000030a00788c */ /* 0x000fd2000efa5670 */
[----:B------:R-:W-:Y:S05]  /*4420*/  BRA.U UP5, `(.L_x_85) ;  /* 0x0000001105787547 */ /* 0x000fea000b800000 */
[----:B------:R-:W1:Y:S01]  /*4430*/  LDC R0, c[0x0][0xb30] ;  /* 0x0002cc00ff007b82 */ /* 0x000e620000000800 */
[----:B------:R-:W2:Y:S01]  /*4440*/  LDCU.64 UR8, c[0x0][0x888] ;  /* 0x00011100ff0877ac */ /* 0x000ea20008000a00 */
[----:B------:R-:W-:Y:S02]  /*4450*/  HFMA2 R25, -RZ, RZ, 0, 0 ;  /* 0x00000000ff197431 */ /* 0x000fe400000001ff */
[----:B-----5:R-:W-:Y:S01]  /*4460*/  IMAD.MOV.U32 R32, RZ, RZ, 0x1 ;  /* 0x00000001ff207424 */ /* 0x020fe200078e00ff */
[----:B------:R-:W-:Y:S01]  /*4470*/  MOV R23, 0x2000 ;  /* 0x0000200000177802 */ /* 0x000fe20000000f00 */
[----:B------:R-:W3:Y:S01]  /*4480*/  LDCU.64 UR4, c[0x0][0x890] ;  /* 0x00011200ff0477ac */ /* 0x000ee20008000a00 */
[----:B------:R-:W-:Y:S01]  /*4490*/  IMAD.MOV.U32 R27, RZ, RZ, RZ ;  /* 0x000000ffff1b7224 */ /* 0x000fe200078e00ff */
[----:B------:R-:W4:Y:S01]  /*44a0*/  LDC R19, c[0x0][0x370] ;  /* 0x0000dc00ff137b82 */ /* 0x000f220000000800 */
[----:B------:R-:W-:Y:S01]  /*44b0*/  UMOV UR7, 0x400 ;  /* 0x0000040000077882 */ /* 0x000fe20000000000 */
[----:B------:R-:W-:-:S02]  /*44c0*/  UPLOP3.LUT UP1, UPT, UPT, UPT, UPT, 0x40, 0x4 ;  /* 0x000000000004789c */ /* 0x000fc40003f2e870 */
[----:B------:R-:W-:-:S04]  /*44d0*/  ULEA UR7, UR37, UR7, 0x18 ;  /* 0x0000000725077291 */ /* 0x000fc8000f8ec0ff */
[----:B------:R-:W4:Y:S01]  /*44e0*/  LDC R2, c[0x0][0xb0c] ;  /* 0x0002c300ff027b82 */ /* 0x000f220000000800 */
[----:B------:R-:W-:Y:S02]  /*44f0*/  UIADD3 UR13, UPT, UPT, UR7, 0x58, URZ ;  /* 0x00000058070d7890 */ /* 0x000fe4000fffe0ff */
[----:B--2---:R-:W-:Y:S02]  /*4500*/  UISETP.NE.U32.AND UP3, UPT, UR8, URZ, UPT ;  /* 0x000000ff0800728c */ /* 0x004fe4000bf65070 */
[----:B------:R-:W-:Y:S02]  /*4510*/  UIADD3 UR41, UPT, UPT, UR7, 0x40, URZ ;  /* 0x0000004007297890 */ /* 0x000fe4000fffe0ff */
[----:B---3--:R-:W-:Y:S01]  /*4520*/  UISETP.NE.U32.AND UP4, UPT, UR4, URZ, UPT ;  /* 0x000000ff0400728c */ /* 0x008fe2000bf85070 */
[----:B------:R-:W2:Y:S01]  /*4530*/  LDC R18, c[0x0][0xb20] ;  /* 0x0002c800ff127b82 */ /* 0x000ea20000000800 */
[----:B-1----:R-:W-:Y:S01]  /*4540*/  ISETP.NE.AND P1, PT, R0, 0x1, PT ;  /* 0x000000010000780c */ /* 0x002fe20003f25270 */
[----:B------:R-:W-:-:S02]  /*4550*/  UISETP.NE.AND.EX UP3, UPT, UR9, URZ, UPT, UP3 ;  /* 0x000000ff0900728c */ /* 0x000fc4000bf65330 */
[----:B------:R-:W-:Y:S02]  /*4560*/  UIADD3 UR33, UPT, UPT, UR7, 0x48, URZ ;  /* 0x0000004807217890 */ /* 0x000fe4000fffe0ff */
[----:B------:R-:W-:Y:S02]  /*4570*/  UIADD3 UR25, UPT, UPT, UR7, 0x50, URZ ;  /* 0x0000005007197890 */ /* 0x000fe4000fffe0ff */
[----:B------:R-:W1:Y:S01]  /*4580*/  LDC.64 R36, c[0x0][0x348] ;  /* 0x0000d200ff247b82 */ /* 0x000e620000000a00 */
[----:B------:R-:W-:Y:S02]  /*4590*/  UPRMT UR13, UR37, 0x654, UR13 ;  /* 0x00000654250d7896 */ /* 0x000fe4000800000d */
[----:B------:R-:W-:-:S05]  /*45a0*/  UISETP.NE.AND.EX UP4, UPT, UR5, URZ, UPT, UP4 ;  /* 0x000000ff0500728c */ /* 0x000fca000bf85340 */
[----:B------:R-:W3:Y:S08]  /*45b0*/  LDC.64 R16, c[0x0][0xb10] ;  /* 0x0002c400ff107b82 */ /* 0x000ef00000000a00 */
[----:B------:R-:W1:Y:S08]  /*45c0*/  LDC.64 R6, c[0x0][0xb18] ;  /* 0x0002c600ff067b82 */ /* 0x000e700000000a00 */
[----:B------:R-:W1:Y:S08]  /*45d0*/  LDC.64 R4, c[0x0][0xb28] ;  /* 0x0002ca00ff047b82 */ /* 0x000e700000000a00 */
[----:B--2-4-:R-:W1:Y:S02]  /*45e0*/  LDC R22, c[0x0][0x374] ;  /* 0x0000dd00ff167b82 */ /* 0x014e640000000800 */
.L_x_96:
[----:B------:R-:W-:Y:S02]  /*45f0*/  LEA R0, R27, UR7, 0x3 ;  /* 0x000000071b007c11 */ /* 0x000fe4000f8e18ff */
[----:B------:R-:W-:Y:S02]  /*4600*/  SHF.L.U32 R3, R25, 0x1f, RZ ;  /* 0x0000001f19037819 */ /* 0x000fe400000006ff */
[----:B------:R-:W-:Y:S02]  /*4610*/  LEA R28, R27, UR7, 0x4 ;  /* 0x000000071b1c7c11 */ /* 0x000fe4000f8e20ff */
[----:B--2---:R-:W2:Y:S02]  /*4620*/  SYNCS.PHASECHK.TRANS64.TRYWAIT P0, [R0+URZ+0x90], R3 ;  /* 0x00009003000075a7 */ /* 0x004ea400080011ff */
[----:B--2---:R-:W-:Y:S05]  /*4630*/  @!P0 BRA `(.L_x_86) ;  /* 0x0000005000008947 */ /* 0x004fea0003800000 */
.L_x_179:
[----:B------:R-:W-:Y:S01]  /*4640*/  ISETP.GE.AND P0, PT, R26, 0x1, PT ;  /* 0x000000011a00780c */ /* 0x000fe20003f06270 */
[----:B------:R-:W4:Y:S01]  /*4650*/  LDS.128 R28, [R28+0x120] ;  /* 0x000120001c1c7984 */ /* 0x000f220000000c00 */
[----:B--2---:R-:W-:Y:S01]  /*4660*/  VIADD R0, R0, 0xa0 ;  /* 0x000000a000007836 */ /* 0x004fe20000000000 */
[----:B------:R-:W-:Y:S01]  /*4670*/  @!PT LDS RZ, [RZ] ;  /* 0x00000000fffff984 */ /* 0x000fe20000000800 */
[----:B------:R-:W-:Y:S01]  /*4680*/  @!PT LDS RZ, [RZ] ;  /* 0x00000000fffff984 */ /* 0x000fe20000000800 */
[----:B------:R-:W-:Y:S01]  /*4690*/  @!PT LDS RZ, [RZ] ;  /* 0x00000000fffff984 */ /* 0x000fe20000000800 */
[----:B------:R-:W-:Y:S01]  /*46a0*/  @!PT LDS RZ, [RZ] ;  /* 0x00000000fffff984 */ /* 0x000fe20000000800 */
[----:B------:R2:W-:Y:S06]  /*46b0*/  MEMBAR.ALL.CTA ;  /* 0x0000000000007992 */ /* 0x0005ec0000008000 */
[----:B--2---:R-:W2:Y:S01]  /*46c0*/  FENCE.VIEW.ASYNC.S ;  /* 0x00000000000073c6 */ /* 0x004ea20000000000 */
[----:B------:R-:W-:Y:S04]  /*46d0*/  PRMT R0, RZ, 0x654, R0 ;  /* 0x00000654ff007816 */ /* 0x000fe80000000000 */
[----:B--2---:R2:W-:Y:S01]  /*46e0*/  SYNCS.ARRIVE.TRANS64.RED.A1T0 RZ, [R0+URZ], RZ ;  /* 0x000000ff00ff79a7 */ /* 0x0045e200081004ff */
[----:B----4-:R-:W-:Y:S11]  /*46f0*/  LOP3.LUT P3, RZ, R30, 0x1, RZ, 0xc0, !PT ;  /* 0x000000011eff7812 */ /* 0x010ff6000786c0ff */
[----:B------:R-:W-:Y:S02]  /*4700*/  @!UPT UIADD3 URZ, UPT, UPT, URZ, URZ, URZ ;  /* 0x000000fffffff290 */ /* 0x000fe4000fffe0ff */
[----:B------:R-:W-:Y:S02]  /*4710*/  @P3 MOV R13, R28 ;  /* 0x0000001c000d3202 */ /* 0x000fe40000000f00 */
[----:B------:R-:W-:Y:S01]  /*4720*/  @P3 LOP3.LUT R8, R29, 0xffff, RZ, 0xc0, !PT ;  /* 0x0000ffff1d083812 */ /* 0x000fe200078ec0ff */
[----:B--2---:R-:W-:Y:S06]  /*4730*/  @!P0 BRA `(.L_x_87) ;  /* 0x0000000000a48947 */ /* 0x004fec0003800000 */
[----:B-1----:R-:W-:Y:S01]  /*4740*/  IMAD.HI.U32 R33, R22, R7, RZ ;  /* 0x0000000716217227 */ /* 0x002fe200078e00ff */
[----:B------:R-:W-:Y:S02]  /*4750*/  ISETP.NE.AND P0, PT, R6, 0x1, PT ;  /* 0x000000010600780c */ /* 0x000fe40003f05270 */
[----:B------:R-:W-:Y:S01]  /*4760*/  ISETP.NE.AND P2, PT, R26, 0x1, PT ;  /* 0x000000011a00780c */ /* 0x000fe20003f45270 */
[----:B---3--:R-:W-:Y:S01]  /*4770*/  IMAD.HI.U32 R34, R19, R16, RZ ;  /* 0x0000001013227227 */ /* 0x008fe200078e00ff */
[----:B------:R-:W-:Y:S02]  /*4780*/  SHF.R.U32.HI R33, RZ, R18, R33 ;  /* 0x00000012ff217219 */ /* 0x000fe40000011621 */
[----:B------:R-:W-:Y:S01]  /*4790*/  ISETP.NE.AND P4, PT, R2, 0x1, PT ;  /* 0x000000010200780c */ /* 0x000fe20003f85270 */
[----:B------:R-:W-:Y:S01]  /*47a0*/  IMAD.HI.U32 R38, R13, R16, RZ ;  /* 0x000000100d267227 */ /* 0x000fe200078e00ff */
[----:B------:R-:W-:Y:S02]  /*47b0*/  SHF.R.U32.HI R34, RZ, R17, R34 ;  /* 0x00000011ff227219 */ /* 0x000fe40000011622 */
[----:B------:R-:W-:Y:S01]  /*47c0*/  SEL R3, R22, R33, !P0 ;  /* 0x0000002116037207 */ /* 0x000fe20004000000 */
[C---:B------:R-:W-:Y:S01]  /*47d0*/  IMAD.HI.U32 R33, R8.reuse, R7, RZ ;  /* 0x0000000708217227 */ /* 0x040fe200078e00ff */
[----:B------:R-:W-:Y:S02]  /*47e0*/  SEL R11, R19, R34, !P4 ;  /* 0x00000022130b7207 */ /* 0x000fe40006000000 */
[----:B------:R-:W-:Y:S01]  /*47f0*/  SHF.R.U32.HI R38, RZ, R17, R38 ;  /* 0x00000011ff267219 */ /* 0x000fe20000011626 */
[----:B------:R-:W-:Y:S01]  /*4800*/  IMAD.HI.U32 R40, R3, R4, RZ ;  /* 0x0000000403287227 */ /* 0x000fe200078e00ff */
[----:B------:R-:W-:Y:S03]  /*4810*/  SHF.R.U32.HI R33, RZ, R18, R33 ;  /* 0x00000012ff217219 */ /* 0x000fe60000011621 */
[----:B------:R-:W-:Y:S01]  /*4820*/  IMAD.HI.U32 R34, R11, R4, RZ ;  /* 0x000000040b227227 */ /* 0x000fe200078e00ff */
[----:B------:R-:W-:Y:S02]  /*4830*/  @P2 SHF.R.U32.HI R3, RZ, R5, R40 ;  /* 0x00000005ff032219 */ /* 0x000fe40000011628 */
[----:B------:R-:W-:Y:S02]  /*4840*/  SEL R9, R8, R33, !P0 ;  /* 0x0000002108097207 */ /* 0x000fe40004000000 */
[----:B------:R-:W-:Y:S01]  /*4850*/  @P2 SHF.R.U32.HI R11, RZ, R5, R34 ;  /* 0x00000005ff0b2219 */ /* 0x000fe20000011622 */
[C---:B------:R-:W-:Y:S01]  /*4860*/  IMAD R10, R26.reuse, R3, RZ ;  /* 0x000000031a0a7224 */ /* 0x040fe200078e02ff */
[----:B------:R-:W-:Y:S01]  /*4870*/  SEL R3, R13, R38, !P4 ;  /* 0x000000260d037207 */ /* 0x000fe20006000000 */
[C---:B------:R-:W-:Y:S03]  /*4880*/  IMAD.HI.U32 R14, R9.reuse, R4, RZ ;  /* 0x00000004090e7227 */ /* 0x040fe600078e00ff */
[----:B------:R-:W-:Y:S01]  /*4890*/  ISETP.GE.AND P0, PT, R9, R10, PT ;  /* 0x0000000a0900720c */ /* 0x000fe20003f06270 */
[C---:B------:R-:W-:Y:S01]  /*48a0*/  IMAD R12, R26.reuse, R11, RZ ;  /* 0x0000000b1a0c7224 */ /* 0x040fe200078e02ff */
[-C--:B------:R-:W-:Y:S04]  /*48b0*/  SHF.R.U32.HI R14, RZ, R5.reuse, R14 ;  /* 0x00000005ff0e7219 */ /* 0x080fe8000001160e */
[----:B------:R-:W-:Y:S02]  /*48c0*/  ISETP.GE.OR P0, PT, R3, R12, P0 ;  /* 0x0000000c0300720c */ /* 0x000fe40000706670 */
[----:B------:R-:W-:Y:S05]  /*48d0*/  SEL R15, R9, R14, !P2 ;  /* 0x0000000e090f7207 */ /* 0x000fea0005000000 */
[----:B------:R-:W-:Y:S04]  /*48e0*/  IMAD.MOV R14, RZ, RZ, -R15 ;  /* 0x000000ffff0e7224 */ /* 0x000fe800078e0a0f */
[----:B------:R-:W-:Y:S02]  /*48f0*/  IMAD R14, R26, R14, R9 ;  /* 0x0000000e1a0e7224 */ /* 0x000fe400078e0209 */
[C---:B------:R-:W-:Y:S05]  /*4900*/  @!P0 IMAD.HI.U32 R10, R3.reuse, R4, RZ ;  /* 0x00000004030a8227 */ /* 0x040fea00078e00ff */
[----:B------:R-:W-:Y:S04]  /*4910*/  @!P0 SHF.R.U32.HI R10, RZ, R5, R10 ;  /* 0x00000005ff0a8219 */ /* 0x000fe8000001160a */
[----:B------:R-:W-:Y:S01]  /*4920*/  @!P0 SEL R0, R3, R10, !P2 ;  /* 0x0000000a03008207 */ /* 0x000fe20005000000 */
[----:B------:R-:W-:Y:S03]  /*4930*/  IMAD.MOV R10, RZ, RZ, -R3 ;  /* 0x000000ffff0a7224 */ /* 0x000fe600078e0a03 */
[----:B------:R-:W-:Y:S01]  /*4940*/  @!P0 IADD3 R15, PT, PT, R15, -R0, RZ ;  /* 0x800000000f0f8210 */ /* 0x000fe20007ffe0ff */
[----:B------:R-:W-:Y:S01]  /*4950*/  @!P0 IMAD R0, R11, R14, R0 ;  /* 0x0000000e0b008224 */ /* 0x000fe200078e0200 */
[----:B------:R-:W-:Y:S01]  /*4960*/  IADD3 R11, PT, PT, -R9, RZ, RZ ;  /* 0x000000ff090b7210 */ /* 0x000fe20007ffe1ff */
[----:B------:R-:W-:Y:S02]  /*4970*/  IMAD R13, R2, R10, R13 ;  /* 0x0000000a020d7224 */ /* 0x000fe400078e020d */
[----:B------:R-:W-:Y:S02]  /*4980*/  @!P0 IMAD R9, R15, R26, R3 ;  /* 0x0000001a0f098224 */ /* 0x000fe400078e0203 */
[----:B------:R-:W-:Y:S02]  /*4990*/  @!P0 IMAD.MOV.U32 R3, RZ, RZ, R0 ;  /* 0x000000ffff038224 */ /* 0x000fe400078e0000 */
[----:B------:R-:W-:Y:S02]  /*49a0*/  IMAD R8, R6, R11, R8 ;  /* 0x0000000b06087224 */ /* 0x000fe400078e0208 */
[----:B------:R-:W-:Y:S02]  /*49b0*/  IMAD R13, R3, R2, R13 ;  /* 0x00000002030d7224 */ /* 0x000fe400078e020d */
[----:B------:R-:W-:Y:S02]  /*49c0*/  IMAD R8, R9, R6, R8 ;  /* 0x0000000609087224 */ /* 0x000fe400078e0208 */
.L_x_87:
[----:B------:R-:W-:Y:S05]  /*49d0*/  BRA.U UP1, `(.L_x_88) ;  /* 0x0000000101107547 */ /* 0x000fea000b800000 */
[----:B------:R-:W-:Y:S04]  /*49e0*/  MOV R0, UR6 ;  /* 0x0000000600007c02 */ /* 0x000fe80008000f00 */
[----:B------:R-:W-:Y:S04]  /*49f0*/  SHF.L.U32 R3, R0, 0x1f, RZ ;  /* 0x0000001f00037819 */ /* 0x000fe800000006ff */
[----:B------:R-:W2:Y:S02]  /*4a00*/  SYNCS.PHASECHK.TRANS64.TRYWAIT P0, [UR7+0x88], R3 ;  /* 0x00008803ff0075a7 */ /* 0x000ea40008001107 */
[----:B--2---:R-:W-:Y:S05]  /*4a10*/  @!P0 BRA `(.L_x_89) ;  /* 0x0000004c001c8947 */ /* 0x004fea0003800000 */
.L_x_88:
[----:B------:R-:W-:Y:S02]  /*4a20*/  R2UR UR42, R20 ;  /* 0x00000000142a72ca */ /* 0x000fe400000e0000 */
[----:B------:R-:W-:Y:S02]  /*4a30*/  R2UR UR43, R21 ;  /* 0x00000000152b72ca */ /* 0x000fe400000e0000 */
[----:B------:R-:W-:Y:S02]  /*4a40*/  ISETP.NE.U32.AND P2, PT, RZ, UR4, PT ;  /* 0x00000004ff007c0c */ /* 0x000fe4000bf45070 */
[----:B------:R-:W-:Y:S02]  /*4a50*/  SHF.L.U32 R12, R32, 0x1f, RZ ;  /* 0x0000001f200c7819 */ /* 0x000fe400000006ff */
[----:B------:R-:W-:Y:S05]  /*4a60*/  ISETP.NE.AND.EX P2, PT, RZ, UR5, PT, P2 ;  /* 0x00000005ff007c0c */ /* 0x000fea000bf45320 */
[----:B------:R-:W-:Y:S02]  /*4a70*/  USHF.L.U32 UR42, UR42, 0x7, URZ ;  /* 0x000000072a2a7899 */ /* 0x000fe400080006ff */
[----:B------:R-:W-:Y:S01]  /*4a80*/  USHF.L.U32 UR43, UR43, 0x6, URZ ;  /* 0x000000062b2b7899 */ /* 0x000fe200080006ff */
[----:B------:R-:W-:Y:S11]  /*4a90*/  BRA.U !UP4, `(.L_x_90) ;  /* 0x000000010c347547 */ /* 0x000ff6000b800000 */
[----:B------:R-:W-:Y:S01]  /*4aa0*/  UPLOP3.LUT UP0, UPT, UPT, UPT, UP3, 0x80, 0x8 ;  /* 0x000000000008789c */ /* 0x000fe20003f0f030 */
[----:B--2---:R-:W-:Y:S02]  /*4ab0*/  HFMA2 R0, -RZ, RZ, 0, 5.9604644775390625e-08 ;  /* 0x00000001ff007431 */ /* 0x004fe400000001ff */
[----:B------:R-:W-:Y:S03]  /*4ac0*/  IMAD.MOV.U32 R67, RZ, RZ, 0x1 ;  /* 0x00000001ff437424 */ /* 0x000fe600078e00ff */
[----:B------:R-:W-:Y:S05]  /*4ad0*/  PLOP3.LUT P0, PT, PT, PT, UP0, 0x80, 0x8 ;  /* 0x000000000008781c */ /* 0x000fea0003f0f008 */
[----:B------:R-:W2:Y:S01]  /*4ae0*/  @UP0 LDCU.64 UR10, c[0x0][0x888] ;  /* 0x00011100ff0a07ac */ /* 0x000ea20008000a00 */
[----:B------:R-:W-:Y:S07]  /*4af0*/  @UP0 UIMAD UR8, UR36, UR4, URZ ;  /* 0x00000004240802a4 */ /* 0x000fee000f8e02ff */
[----:B------:R-:W-:Y:S01]  /*4b00*/  @!P0 PRMT R67, R0, 0x7610, R67 ;  /* 0x0000761000438816 */ /* 0x000fe20000000043 */
[----:B--2---:R-:W-:Y:S03]  /*4b10*/  @UP0 UIMAD.WIDE UR10, UR8, 0x4, UR10 ;  /* 0x00000004080a08a5 */ /* 0x004fe6000f8e020a */
[----:B------:R-:W2:Y:S03]  /*4b20*/  @!UP0 LDCU UR8, c[0x0][0x880] ;  /* 0x00011000ff0887ac */ /* 0x000ea60008000800 */
[----:B------:R-:W-:Y:S01]  /*4b30*/  IMAD.U32 R10, RZ, RZ, UR10 ;  /* 0x0000000aff0a7e24 */ /* 0x000fe2000f8e00ff */
[----:B------:R-:W-:Y:S05]  /*4b40*/  MOV R11, UR11 ;  /* 0x0000000b000b7c02 */ /* 0x000fea0008000f00 */
[----:B------:R4:W5:Y:S02]  /*4b50*/  @P0 LDG.E R35, desc[UR46][R10.64] ;  /* 0x0000002e0a230981 */ /* 0x000964000c1e1900 */
[----:B--2-4-:R-:W-:Y:S07]  /*4b60*/  @!P0 IMAD.U32 R35, RZ, RZ, UR8 ;  /* 0x00000008ff238e24 */ /* 0x014fee000f8e00ff */
.L_x_90:
[----:B-----5:R-:W-:Y:S01]  /*4b70*/  @!P2 FSETP.EQ.AND P0, PT, R35, RZ, PT ;  /* 0x000000ff2300a20b */ /* 0x020fe20003f02000 */
[----:B------:R-:W-:Y:S01]  /*4b80*/  @!UPT UIADD3 URZ, UPT, UPT, URZ, URZ, URZ ;  /* 0x000000fffffff290 */ /* 0x000fe2000fffe0ff */
[----:B------:R-:W-:Y:S11]  /*4b90*/  @!P2 BRA `(.L_x_91) ;  /* 0x000000000014a947 */ /* 0x000ff60003800000 */
[----:B------:R-:W-:Y:S02]  /*4ba0*/  LOP3.LUT P2, RZ, R67, 0xff, RZ, 0xc0, !PT ;  /* 0x000000ff43ff7812 */ /* 0x000fe4000784c0ff */
[----:B------:R-:W-:Y:S04]  /*4bb0*/  PLOP3.LUT P0, PT, PT, PT, UP0, 0x80, 0x8 ;  /* 0x000000000008781c */ /* 0x000fe80003f0f008 */
[----:B------:R-:W-:Y:S07]  /*4bc0*/  PLOP3.LUT P0, PT, P0, PT, PT, 0x8, 0x80 ;  /* 0x000000000080781c */ /* 0x000fee000070e170 */
[----:B------:R-:W-:Y:S11]  /*4bd0*/  @P2 FSETP.EQ.AND P0, PT, R35, RZ, PT ;  /* 0x000000ff2300220b */ /* 0x000ff60003f02000 */
[----:B------:R-:W-:Y:S02]  /*4be0*/  @!UPT UIADD3 URZ, UPT, UPT, URZ, URZ, URZ ;  /* 0x000000fffffff290 */ /* 0x000fe4000fffe0ff */
.L_x_91:
[----:B------:R-:W4:Y:S01]  /*4bf0*/  SYNCS.PHASECHK.TRANS64.TRYWAIT P2, [UR7+0x60], R12 ;  /* 0x0000600cff0075a7 */ /* 0x000f220008041107 */
[----:B------:R-:W-:Y:S04]  /*4c00*/  ELECT P4, URZ, PT ;  /* 0x0000000000ff782f */ /* 0x000fe80003880000 */
[----:B------:R-:W-:Y:S11]  /*4c10*/  PLOP3.LUT P4, PT, P0, P4, PT, 0xf2, 0x2f ;  /* 0x00000000002f781c */ /* 0x000ff60000789e72 */
[----:B------:R-:W-:Y:S02]  /*4c20*/  @!UPT UIADD3 URZ, UPT, UPT, URZ, URZ, URZ ;  /* 0x000000fffffff290 */ /* 0x000fe4000fffe0ff */
[----:B-1----:R-:W-:Y:S05]  /*4c30*/  @!P4 IADD3 R9, P0, PT, R36, 0x580, RZ ;  /* 0x000005802409c810 */ /* 0x002fea0007f1e0ff */
[----:B--2---:R-:W-:Y:S01]  /*4c40*/  @!P4 IMAD.X R0, RZ, RZ, R37, P0 ;  /* 0x000000ffff00c224 */ /* 0x004fe200000e0625 */
[----:B----4-:R-:W-:Y:S07]  /*4c50*/  @!P2 BRA `(.L_x_92) ;  /* 0x0000004800a4a947 */ /* 0x010fee0003800000 */
.L_x_182:
[----:B------:R-:W-:Y:S01]  /*4c60*/  @!P4 R2UR UR9, R9 ;  /* 0x000000000909c2ca */ /* 0x000fe200000e0000 */
[----:B------:R-:W-:Y:S01]  /*4c70*/  VOTEU.ALL UP1, P4 ;  /* 0x0000000000ff7886 */ /* 0x000fe20002020000 */
[----:B------:R-:W-:Y:S01]  /*4c80*/  @!P4 R2UR UR8, R0 ;  /* 0x000000000008c2ca */ /* 0x000fe200000e0000 */
[----:B------:R-:W-:Y:S01]  /*4c90*/  VOTEU.ALL UP2, P4 ;  /* 0x0000000000ff7886 */ /* 0x000fe20002040000 */
[----:B------:R-:W-:Y:S01]  /*4ca0*/  UMOV UR16, 0x0 ;  /* 0x0000000000107882 */ /* 0x000fe20000000000 */
[----:B------:R-:W-:Y:S01]  /*4cb0*/  UMOV UR17, 0x10000000 ;  /* 0x1000000000117882 */ /* 0x000fe20000000000 */
[----:B------:R-:W-:Y:S01]  /*4cc0*/  @!UP1 UIADD3 UR40, UPT, UPT, UR7, 0x200, URZ ;  /* 0x0000020007289890 */ /* 0x000fe2000fffe0ff */
[----:B------:R-:W-:Y:S01]  /*4cd0*/  @!P4 IMAD.MOV.U32 R0, RZ, RZ, 0x2000 ;  /* 0x00002000ff00c424 */ /* 0x000fe200078e00ff */
[----:B------:R-:W-:Y:S01]  /*4ce0*/  UMOV UR44, UR36 ;  /* 0x00000024002c7c82 */ /* 0x000fe20008000000 */
[----:B------:R-:W-:Y:S01]  /*4cf0*/  @!UP1 UIADD3 UR10, UPT, UPT, UR42, 0x40, URZ ;  /* 0x000000402a0a9890 */ /* 0x000fe2000fffe0ff */
[----:B------:R-:W-:Y:S01]  /*4d00*/  @!P4 IADD3 R9, P0, PT, R36, 0x580, RZ ;  /* 0x000005802409c810 */ /* 0x000fe20007f1e0ff */
[----:B------:R-:W-:Y:S01]  /*4d10*/  UMOV UR11, UR43 ;  /* 0x0000002b000b7c82 */ /* 0x000fe20008000000 */
[----:B------:R-:W-:Y:S01]  /*4d20*/  UMOV UR12, UR36 ;  /* 0x00000024000c7c82 */ /* 0x000fe20008000000 */
[----:B------:R-:W-:Y:S01]  /*4d30*/  IMAD.U32 R10, RZ, RZ, UR9 ;  /* 0x00000009ff0a7e24 */ /* 0x000fe2000f8e00ff */
[----:B------:R-:W-:Y:S01]  /*4d40*/  UMOV UR9, UR41 ;  /* 0x0000002900097c82 */ /* 0x000fe20008000000 */
[----:B------:R-:W-:Y:S01]  /*4d50*/  IMAD.U32 R11, RZ, RZ, UR8 ;  /* 0x00000008ff0b7e24 */ /* 0x000fe2000f8e00ff */
[----:B------:R-:W-:Y:S02]  /*4d60*/  @!UP1 UIADD3 UR8, UPT, UPT, UR7, 0x1200, URZ ;  /* 0x0000120007089890 */ /* 0x000fe4000fffe0ff */
[----:B------:R-:W-:Y:S01]  /*4d70*/  @!P4 R2UR UR18, R10 ;  /* 0x000000000a12c2ca */ /* 0x000fe200000e0000 */
[----:B------:R-:W-:Y:S01]  /*4d80*/  VOTEU.ALL UP1, P4 ;  /* 0x0000000000ff7886 */ /* 0x000fe20002020000 */
[----:B------:R-:W-:Y:S01]  /*4d90*/  @!P4 R2UR UR19, R11 ;  /* 0x000000000b13c2ca */ /* 0x000fe200000e0000 */
[----:B------:R-:W-:Y:S11]  /*4da0*/  UPRMT UR14, UR37, 0x654, UR41 ;  /* 0x00000654250e7896 */ /* 0x000ff60008000029 */
[----:B------:R-:W-:Y:S01]  /*4db0*/  @!UPT UIADD3 URZ, UPT, UPT, URZ, URZ, URZ ;  /* 0x000000fffffff290 */ /* 0x000fe2000fffe0ff */
[----:B------:R2:W-:Y:S01]  /*4dc0*/  @!UP2 UTMALDG.3D [UR40], [UR18], desc[UR16] ;  /* 0x000010281200a5b4 */ /* 0x0005e20008011000 */
[----:B------:R2:W-:Y:S01]  /*4dd0*/  @!UP1 UTMALDG.3D [UR8], [UR18], desc[UR16] ;  /* 0x00001008120095b4 */ /* 0x0005e20008011000 */
[----:B------:R4:W-:Y:S01]  /*4de0*/  @!P4 SYNCS.ARRIVE.TRANS64.RED.A0TR RZ, [UR7+0x40], R0 ;  /* 0x00004000ffffc9a7 */ /* 0x0009e20008300407 */
[----:B------:R-:W-:Y:S01]  /*4df0*/  SYNCS.ARRIVE.TRANS64.RED.A1T0 RZ, [UR14], RZ ;  /* 0x000000ffffff79a7 */ /* 0x000fe2000810040e */
[----:B----4-:R-:W-:Y:S01]  /*4e00*/  @!P4 IMAD.X R0, RZ, RZ, R37, P0 ;  /* 0x000000ffff00c224 */ /* 0x010fe200000e0625 */
[----:B------:R-:W4:Y:S02]  /*4e10*/  SYNCS.PHASECHK.TRANS64.TRYWAIT P2, [UR7+0x68], R12 ;  /* 0x0000680cff0075a7 */ /* 0x000f240008041107 */
[----:B--2-4-:R-:W-:Y:S05]  /*4e20*/  @!P2 BRA `(.L_x_93) ;  /* 0x000000480048a947 */ /* 0x014fea0003800000 */
.L_x_184:
        /* <DEDUP_REMOVED lines=8> */
[----:B------:R-:W-:Y:S01]  /*4eb0*/  @!UP1 UIADD3 UR32, UPT, UPT, UR7, 0x2200, URZ ;  /* 0x0000220007209890 */ /* 0x000fe2000fffe0ff */
[----:B------:R-:W-:Y:S01]  /*4ec0*/  @!P4 IADD3 R21, P0, PT, R36, 0x580, RZ ;  /* 0x000005802415c810 */ /* 0x000fe20007f1e0ff */
[----:B------:R-:W-:Y:S01]  /*4ed0*/  UMOV UR35, UR43 ;  /* 0x0000002b00237c82 */ /* 0x000fe20008000000 */
[----:B------:R-:W-:Y:S02]  /*4ee0*/  @!UP1 UIADD3 UR10, UPT, UPT, UR42, 0x50, URZ ;  /* 0x000000502a0a9890 */ /* 0x000fe4000fffe0ff */
[----:B------:R-:W-:Y:S01]  /*4ef0*/  IMAD.U32 R10, RZ, RZ, UR9 ;  /* 0x00000009ff0a7e24 */ /* 0x000fe2000f8e00ff */
[----:B------:R-:W-:Y:S01]  /*4f00*/  UMOV UR9, UR33 ;  /* 0x0000002100097c82 */ /* 0x000fe20008000000 */
[----:B------:R-:W-:Y:S01]  /*4f10*/  IMAD.U32 R11, RZ, RZ, UR8 ;  /* 0x00000008ff0b7e24 */ /* 0x000fe2000f8e00ff */
[----:B------:R-:W-:Y:S01]  /*4f20*/  @!UP1 UIADD3 UR8, UPT, UPT, UR7, 0x3200, URZ ;  /* 0x0000320007089890 */ /* 0x000fe2000fffe0ff */
[----:B------:R-:W-:Y:S01]  /*4f30*/  @!P4 IMAD.X R20, RZ, RZ, R37, P0 ;  /* 0x000000ffff14c224 */ /* 0x000fe200000e0625 */
[----:B------:R-:W-:Y:S01]  /*4f40*/  @!P4 R2UR UR18, R10 ;  /* 0x000000000a12c2ca */ /* 0x000fe200000e0000 */
[----:B------:R-:W-:Y:S01]  /*4f50*/  VOTEU.ALL UP1, P4 ;  /* 0x0000000000ff7886 */ /* 0x000fe20002020000 */
[----:B------:R-:W-:Y:S01]  /*4f60*/  @!P4 R2UR UR19, R11 ;  /* 0x000000000b13c2ca */ /* 0x000fe200000e0000 */
[----:B------:R-:W-:Y:S01]  /*4f70*/  UMOV UR11, UR43 ;  /* 0x0000002b000b7c82 */ /* 0x000fe20008000000 */
[----:B------:R-:W-:Y:S01]  /*4f80*/  UMOV UR12, UR36 ;  /* 0x00000024000c7c82 */ /* 0x000fe20008000000 */
[----:B------:R-:W-:Y:S10]  /*4f90*/  UPRMT UR14, UR37, 0x654, UR33 ;  /* 0x00000654250e7896 */ /* 0x000ff40008000021 */
[----:B------:R2:W-:Y:S01]  /*4fa0*/  @!UP2 UTMALDG.3D [UR32], [UR18], desc[UR16] ;  /* 0x000010201200a5b4 */ /* 0x0005e20008011000 */
[----:B------:R2:W-:Y:S01]  /*4fb0*/  @!UP1 UTMALDG.3D [UR8], [UR18], desc[UR16] ;  /* 0x00001008120095b4 */ /* 0x0005e20008011000 */
[----:B------:R2:W-:Y:S01]  /*4fc0*/  @!P4 SYNCS.ARRIVE.TRANS64.RED.A0TR RZ, [UR7+0x48], R0 ;  /* 0x00004800ffffc9a7 */ /* 0x0005e20008300407 */
[----:B------:R-:W-:Y:S01]  /*4fd0*/  SYNCS.ARRIVE.TRANS64.RED.A1T0 RZ, [UR14], RZ ;  /* 0x000000ffffff79a7 */ /* 0x000fe2000810040e */
[----:B------:R-:W4:Y:S02]  /*4fe0*/  SYNCS.PHASECHK.TRANS64.TRYWAIT P2, [UR7+0x70], R12 ;  /* 0x0000700cff0075a7 */ /* 0x000f240008041107 */
[----:B--2-4-:R-:W-:Y:S05]  /*4ff0*/  @!P2 BRA `(.L_x_94) ;  /* 0x0000004400eca947 */ /* 0x014fea0003800000 */
.L_x_186:
[----:B------:R-:W2:Y:S01]  /*5000*/  LDC.64 R14, c[0x0][0xb10] ;  /* 0x0002c400ff0e7b82 */ /* 0x000ea20000000a00 */
[----:B------:R-:W-:Y:S01]  /*5010*/  @!P4 R2UR UR9, R21 ;  /* 0x000000001509c2ca */ /* 0x000fe200000e0000 */
[----:B------:R-:W-:Y:S01]  /*5020*/  VOTEU.ALL UP1, P4 ;  /* 0x0000000000ff7886 */ /* 0x000fe20002020000 */
[----:B------:R-:W-:Y:S01]  /*5030*/  @!P4 R2UR UR8, R20 ;  /* 0x000000001408c2ca */ /* 0x000fe200000e0000 */
[----:B------:R-:W-:Y:S01]  /*5040*/  VOTEU.ALL UP2, P4 ;  /* 0x0000000000ff7886 */ /* 0x000fe20002040000 */
[----:B------:R-:W-:Y:S03]  /*5050*/  UMOV UR16, 0x0 ;  /* 0x0000000000107882 */ /* 0x000fe60000000000 */
[----:B------:R-:W4:Y:S01]  /*5060*/  LDC.64 R10, c[0x0][0xb18] ;  /* 0x0002c600ff0a7b82 */ /* 0x000f220000000a00 */
[----:B------:R-:W-:Y:S01]  /*5070*/  @!UP1 UIADD3 UR26, UPT, UPT, UR42, 0x20, URZ ;  /* 0x000000202a1a9890 */ /* 0x000fe2000fffe0ff */
[----:B------:R-:W-:Y:S01]  /*5080*/  @P3 SHF.R.U32.HI R24, RZ, 0x10, R29 ;  /* 0x00000010ff183819 */ /* 0x000fe2000001161d */
[----:B------:R-:W-:Y:S01]  /*5090*/  @!UP1 UIADD3 UR24, UPT, UPT, UR7, 0x4200, URZ ;  /* 0x0000420007189890 */ /* 0x000fe2000fffe0ff */
[----:B------:R-:W-:Y:S01]  /*50a0*/  VIADD R27, R27, 0x1 ;  /* 0x000000011b1b7836 */ /* 0x000fe20000000000 */
[----:B------:R-:W-:Y:S03]  /*50b0*/  UMOV UR17, 0x10000000 ;  /* 0x1000000000117882 */ /* 0x000fe60000000000 */
[----:B------:R-:W5:Y:S01]  /*50c0*/  @!P1 LDC R0, c[0x0][0xb20] ;  /* 0x0002c800ff009b82 */ /* 0x000f620000000800 */
[----:B------:R-:W-:Y:S01]  /*50d0*/  UMOV UR27, UR43 ;  /* 0x0000002b001b7c82 */ /* 0x000fe20008000000 */
[----:B------:R-:W-:Y:S01]  /*50e0*/  IMAD.U32 R20, RZ, RZ, UR9 ;  /* 0x00000009ff147e24 */ /* 0x000fe2000f8e00ff */
[----:B------:R-:W-:Y:S05]  /*50f0*/  UMOV UR28, UR36 ;  /* 0x00000024001c7c82 */ /* 0x000fea0008000000 */
[----:B-1----:R-:W1:Y:S01]  /*5100*/  @!P1 LDC R3, c[0x0][0xb0c] ;  /* 0x0002c300ff039b82 */ /* 0x002e620000000800 */
[----:B------:R-:W-:Y:S01]  /*5110*/  IMAD.U32 R21, RZ, RZ, UR8 ;  /* 0x00000008ff157e24 */ /* 0x000fe2000f8e00ff */
[----:B------:R-:W-:Y:S01]  /*5120*/  @!UP1 UIADD3 UR10, UPT, UPT, UR42, 0x60, URZ ;  /* 0x000000602a0a9890 */ /* 0x000fe2000fffe0ff */
[----:B------:R-:W-:Y:S01]  /*5130*/  @!P4 R2UR UR18, R20 ;  /* 0x000000001412c2ca */ /* 0x000fe200000e0000 */
[----:B------:R-:W-:Y:S01]  /*5140*/  @!UP1 UIADD3 UR8, UPT, UPT, UR7, 0x5200, URZ ;  /* 0x0000520007089890 */ /* 0x000fe2000fffe0ff */
[----:B------:R-:W-:Y:S01]  /*5150*/  @!P4 IMAD.MOV.U32 R20, RZ, RZ, 0x2000 ;  /* 0x00002000ff14c424 */ /* 0x000fe200078e00ff */
[----:B------:R-:W-:Y:S01]  /*5160*/  @!P4 R2UR UR19, R21 ;  /* 0x000000001513c2ca */ /* 0x000fe200000e0000 */
[----:B------:R-:W-:Y:S01]  /*5170*/  VOTEU.ALL UP1, P4 ;  /* 0x0000000000ff7886 */ /* 0x000fe20002020000 */
[----:B------:R-:W-:Y:S01]  /*5180*/  UMOV UR9, UR25 ;  /* 0x0000001900097c82 */ /* 0x000fe20008000000 */
[----:B------:R-:W-:Y:S01]  /*5190*/  UMOV UR11, UR43 ;  /* 0x0000002b000b7c82 */ /* 0x000fe20008000000 */
[----:B------:R-:W-:Y:S01]  /*51a0*/  UMOV UR12, UR36 ;  /* 0x00000024000c7c82 */ /* 0x000fe20008000000 */
[----:B------:R-:W-:Y:S08]  /*51b0*/  UPRMT UR14, UR37, 0x654, UR25 ;  /* 0x00000654250e7896 */ /* 0x000ff00008000019 */
[----:B------:R1:W-:Y:S02]  /*51c0*/  @!UP2 UTMALDG.3D [UR24], [UR18], desc[UR16] ;  /* 0x000010181200a5b4 */ /* 0x0003e40008011000 */
[----:B-1----:R-:W-:Y:S01]  /*51d0*/  @!P1 ISETP.NE.AND P2, PT, R3, 0x1, PT ;  /* 0x000000010300980c */ /* 0x002fe20003f45270 */
[C---:B--2---:R-:W-:Y:S01]  /*51e0*/  @!P1 IMAD.HI.U32 R14, R13.reuse, R14, RZ ;  /* 0x0000000e0d0e9227 */ /* 0x044fe200078e00ff */
[----:B----4-:R-:W-:Y:S01]  /*51f0*/  @!P1 ISETP.NE.AND P0, PT, R10, 0x1, PT ;  /* 0x000000010a00980c */ /* 0x010fe20003f05270 */
[----:B------:R1:W-:Y:S01]  /*5200*/  @!UP1 UTMALDG.3D [UR8], [UR18], desc[UR16] ;  /* 0x00001008120095b4 */ /* 0x0003e20008011000 */
[----:B------:R1:W-:Y:S01]  /*5210*/  @!P4 SYNCS.ARRIVE.TRANS64.RED.A0TR RZ, [UR7+0x50], R20 ;  /* 0x00005014ffffc9a7 */ /* 0x0003e20008300407 */
[C---:B------:R-:W-:Y:S01]  /*5220*/  @!P1 IMAD.HI.U32 R11, R8.reuse, R11, RZ ;  /* 0x0000000b080b9227 */ /* 0x040fe200078e00ff */
[----:B------:R-:W-:Y:S04]  /*5230*/  @!P1 SHF.R.U32.HI R14, RZ, R15, R14 ;  /* 0x0000000fff0e9219 */ /* 0x000fe8000001160e */
[----:B-----5:R-:W-:Y:S02]  /*5240*/  @!P1 SHF.R.U32.HI R9, RZ, R0, R11 ;  /* 0x00000000ff099219 */ /* 0x020fe4000001160b */
[----:B------:R-:W-:Y:S02]  /*5250*/  @!P1 SEL R14, R13, R14, !P2 ;  /* 0x0000000e0d0e9207 */ /* 0x000fe40005000000 */
[----:B------:R-:W-:Y:S05]  /*5260*/  @!P1 SEL R9, R8, R9, !P0 ;  /* 0x0000000908099207 */ /* 0x000fea0004000000 */
[----:B------:R-:W-:Y:S01]  /*5270*/  @!P1 IMAD.IADD R0, R9, 0x1, -R14 ;  /* 0x0000000109009824 */ /* 0x000fe200078e0a0e */
[----:B------:R-:W-:Y:S01]  /*5280*/  SYNCS.ARRIVE.TRANS64.RED.A1T0 RZ, [UR14], RZ ;  /* 0x000000ffffff79a7 */ /* 0x000fe2000810040e */
[----:B------:R-:W-:Y:S02]  /*5290*/  @!P1 IMAD.IADD R9, R14, 0x1, -R9 ;  /* 0x000000010e099824 */ /* 0x000fe400078e0a09 */
[----:B------:R-:W-:Y:S02]  /*52a0*/  @!P1 IMAD R13, R0, R3, R13 ;  /* 0x00000003000d9224 */ /* 0x000fe400078e020d */
[----:B------:R-:W-:Y:S01]  /*52b0*/  @!P1 IMAD R8, R9, R10, R8 ;  /* 0x0000000a09089224 */ /* 0x000fe200078e0208 */
[----:B------:R-:W2:Y:S02]  /*52c0*/  SYNCS.PHASECHK.TRANS64.TRYWAIT P5, [UR7+0x78], R12 ;  /* 0x0000780cff0075a7 */ /* 0x000ea400080a1107 */
[----:B-12---:R-:W-:Y:S05]  /*52d0*/  @!P5 BRA `(.L_x_95) ;  /* 0x00000044004cd947 */ /* 0x006fea0003800000 */
.L_x_188:
[----:B-1----:R-:W-:Y:S01]  /*52e0*/  @!P4 IADD3 R3, P0, PT, R36, 0x580, RZ ;  /* 0x000005802403c810 */ /* 0x002fe20007f1e0ff */
[----:B------:R-:W-:Y:S01]  /*52f0*/  VOTEU.ALL UP1, P4 ;  /* 0x0000000000ff7886 */ /* 0x000fe20002020000 */
[----:B------:R-:W-:Y:S01]  /*5300*/  VOTEU.ALL UP2, P4 ;  /* 0x0000000000ff7886 */ /* 0x000fe20002040000 */
[----:B------:R-:W-:Y:S01]  /*5310*/  UMOV UR14, 0x0 ;  /* 0x00000000000e7882 */ /* 0x000fe20000000000 */
[----:B------:R-:W-:Y:S01]  /*5320*/  @!P4 R2UR UR9, R3 ;  /* 0x000000000309c2ca */ /* 0x000fe200000e0000 */
[----:B------:R-:W-:Y:S01]  /*5330*/  @!P4 IMAD.X R0, RZ, RZ, R37, P0 ;  /* 0x000000ffff00c224 */ /* 0x000fe200000e0625 */
[----:B------:R-:W-:Y:S01]  /*5340*/  @!UP1 UIADD3 UR17, UPT, UPT, UR7, 0x58, URZ ;  /* 0x0000005807119890 */ /* 0x000fe2000fffe0ff */
[----:B------:R-:W-:Y:S01]  /*5350*/  ISETP.NE.AND P0, PT, R27, 0x2, PT ;  /* 0x000000021b00780c */ /* 0x000fe20003f05270 */
[----:B------:R-:W-:Y:S01]  /*5360*/  @!UP1 UIADD3 UR18, UPT, UPT, UR42, 0x30, URZ ;  /* 0x000000302a129890 */ /* 0x000fe2000fffe0ff */
[----:B------:R-:W-:Y:S01]  /*5370*/  LOP3.LUT R32, R32, 0x1, RZ, 0x3c, !PT ;  /* 0x0000000120207812 */ /* 0x000fe200078e3cff */
[----:B------:R-:W-:Y:S01]  /*5380*/  @!UP1 UIADD3 UR16, UPT, UPT, UR7, 0x6200, URZ ;  /* 0x0000620007109890 */ /* 0x000fe2000fffe0ff */
[----:B------:R-:W-:Y:S01]  /*5390*/  @!P4 R2UR UR8, R0 ;  /* 0x000000000008c2ca */ /* 0x000fe200000e0000 */
[----:B------:R-:W-:Y:S01]  /*53a0*/  UMOV UR15, 0x10000000 ;  /* 0x10000000000f7882 */ /* 0x000fe20000000000 */
[----:B------:R-:W-:Y:S01]  /*53b0*/  UMOV UR19, UR43 ;  /* 0x0000002b00137c82 */ /* 0x000fe20008000000 */
[----:B------:R-:W-:Y:S01]  /*53c0*/  UMOV UR20, UR36 ;  /* 0x0000002400147c82 */ /* 0x000fe20008000000 */
[----:B------:R-:W-:Y:S01]  /*53d0*/  @!UP1 UIADD3 UR10, UPT, UPT, UR42, 0x70, URZ ;  /* 0x000000702a0a9890 */ /* 0x000fe2000fffe0ff */
[----:B------:R-:W-:Y:S01]  /*53e0*/  SEL R0, RZ, 0x1, P0 ;  /* 0x00000001ff007807 */ /* 0x000fe20000000000 */
[----:B------:R-:W-:Y:S01]  /*53f0*/  IMAD.U32 R10, RZ, RZ, UR9 ;  /* 0x00000009ff0a7e24 */ /* 0x000fe2000f8e00ff */
[----:B------:R-:W-:Y:S01]  /*5400*/  UMOV UR11, UR43 ;  /* 0x0000002b000b7c82 */ /* 0x000fe20008000000 */
[----:B------:R-:W-:Y:S01]  /*5410*/  UMOV UR12, UR36 ;  /* 0x00000024000c7c82 */ /* 0x000fe20008000000 */
[----:B------:R-:W-:Y:S01]  /*5420*/  UMOV UR9, UR17 ;  /* 0x0000001100097c82 */ /* 0x000fe20008000000 */
[----:B------:R-:W-:Y:S01]  /*5430*/  @P3 R2UR UR36, R24 ;  /* 0x00000000182432ca */ /* 0x000fe200000e0000 */
[----:B------:R-:W-:Y:S01]  /*5440*/  IMAD.IADD R20, R8, 0x1, R66 ;  /* 0x0000000108147824 */ /* 0x000fe200078e0242 */
[----:B------:R-:W-:Y:S01]  /*5450*/  @!P4 R2UR UR22, R10 ;  /* 0x000000000a16c2ca */ /* 0x000fe200000e0000 */
[----:B------:R-:W-:Y:S01]  /*5460*/  IMAD.U32 R11, RZ, RZ, UR8 ;  /* 0x00000008ff0b7e24 */ /* 0x000fe2000f8e00ff */
[----:B------:R-:W-:Y:S01]  /*5470*/  @!UP1 UIADD3 UR8, UPT, UPT, UR7, 0x7200, URZ ;  /* 0x0000720007089890 */ /* 0x000fe2000fffe0ff */
[----:B------:R-:W-:Y:S01]  /*5480*/  LOP3.LUT R25, R25, R0, RZ, 0x3c, !PT ;  /* 0x0000000019197212 */ /* 0x000fe200078e3cff */
[----:B------:R-:W-:Y:S01]  /*5490*/  VOTEU.ALL UP1, P4 ;  /* 0x0000000000ff7886 */ /* 0x000fe20002020000 */
[----:B------:R-:W-:Y:S01]  /*54a0*/  IMAD.IADD R21, R13, 0x1, R68 ;  /* 0x000000010d157824 */ /* 0x000fe200078e0244 */
[----:B------:R-:W-:Y:S02]  /*54b0*/  @!P4 R2UR UR23, R11 ;  /* 0x000000000b17c2ca */ /* 0x000fe400000e0000 */
[----:B------:R-:W-:Y:S11]  /*54c0*/  SEL R27, R27, RZ, P0 ;  /* 0x000000ff1b1b7207 */ /* 0x000ff60000000000 */
[----:B------:R2:W-:Y:S01]  /*54d0*/  @!UP2 UTMALDG.3D [UR16], [UR22], desc[UR14] ;  /* 0x00000e101600a5b4 */ /* 0x0005e20008011000 */
[----:B------:R2:W-:Y:S01]  /*54e0*/  @!UP1 UTMALDG.3D [UR8], [UR22], desc[UR14] ;  /* 0x00000e08160095b4 */ /* 0x0005e20008011000 */
[----:B------:R2:W-:Y:S01]  /*54f0*/  @!P4 SYNCS.ARRIVE.TRANS64.RED.A0TR RZ, [UR7+0x58], R23 ;  /* 0x00005817ffffc9a7 */ /* 0x0005e20008300407 */
[----:B------:R-:W-:Y:S01]  /*5500*/  UPLOP3.LUT UP1, UPT, UPT, UPT, UPT, 0x80, 0x8 ;  /* 0x000000000008789c */ /* 0x000fe20003f2f070 */
[----:B------:R-:W-:Y:S01]  /*5510*/  SYNCS.ARRIVE.TRANS64.RED.A1T0 RZ, [UR13], RZ ;  /* 0x000000ffffff79a7 */ /* 0x000fe2000810040d */
[----:B------:R-:W-:Y:S09]  /*5520*/  @P3 BRA `(.L_x_96) ;  /* 0xfffffff000303947 */ /* 0x000ff2000383ffff */
[----:B------:R-:W-:-:S04]  /*5530*/  SHF.L.U32 R3, R32, 0x1f, RZ ;  /* 0x0000001f20037819 */ /* 0x000fc800000006ff */
[----:B------:R-:W1:Y:S02]  /*5540*/  SYNCS.PHASECHK.TRANS64.TRYWAIT P0, [UR7+0x60], R3 ;  /* 0x00006003ff0075a7 */ /* 0x000e640008001107 */
[----:B-1----:R-:W-:Y:S05]  /*5550*/  @!P0 BRA `(.L_x_97) ;  /* 0x0000004000c48947 */ /* 0x002fea0003800000 */
.L_x_190:
[----:B------:R-:W4:Y:S02]  /*5560*/  SYNCS.PHASECHK.TRANS64.TRYWAIT P0, [UR7+0x68], R3 ;  /* 0x00006803ff0075a7 */ /* 0x000f240008001107 */
[----:B----4-:R-:W-:Y:S05]  /*5570*/  @!P0 BRA `(.L_x_98) ;  /* 0x0000004000d48947 */ /* 0x010fea0003800000 */
.L_x_192:
[----:B------:R-:W4:Y:S02]  /*5580*/  SYNCS.PHASECHK.TRANS64.TRYWAIT P0, [UR7+0x70], R3 ;  /* 0x00007003ff0075a7 */ /* 0x000f240008001107 */
[----:B----4-:R-:W-:Y:S05]  /*5590*/  @!P0 BRA `(.L_x_99) ;  /* 0x0000004000e48947 */ /* 0x010fea0003800000 */
.L_x_194:
[----:B-1----:R-:W-:-:S07]  /*55a0*/  MOV R0, UR7 ;  /* 0x0000000700007c02 */ /* 0x002fce0008000f00 */
.L_x_100:
[----:B-1----:R-:W-:-:S04]  /*55b0*/  SHF.L.U32 R3, R32, 0x1f, RZ ;  /* 0x0000001f20037819 */ /* 0x002fc800000006ff */
[----:B------:R1:W4:Y:S03]  /*55c0*/  SYNCS.PHASECHK.TRANS64.TRYWAIT P0, [R0+URZ+0x78], R3 ;  /* 0x00007803000075a7 */ /* 0x00032600080011ff */
[----:B----4-:R-:W-:Y:S05]  /*55d0*/  @!P0 NANOSLEEP.SYNCS 0x989680 ;  /* 0x009896800000895d */ /* 0x010fea0003900000 */
[----:B------:R-:W4:Y:S02]  /*55e0*/  @!P0 SYNCS.PHASECHK.TRANS64 P0, [R0+URZ+0x78], R3 ;  /* 0x00007803000085a7 */ /* 0x000f2400080010ff */
[----:B--2-4-:R-:W-:Y:S05]  /*55f0*/  @P0 EXIT ;  /* 0x000000000000094d */ /* 0x014fea0003800000 */
[----:B------:R-:W-:Y:S05]  /*5600*/  BRA `(.L_x_100) ;  /* 0xfffffffc00e87947 */ /* 0x000fea000383ffff */
.L_x_85:
[----:B------:R-:W-:-:S06]  /*5610*/  UISETP.GE.AND UP1, UPT, UR10, 0x4, UPT ;  /* 0x000000040a00788c */ /* 0x000fcc000bf26270 */
[----:B------:R-:W-:-:S13]  /*5620*/  PLOP3.LUT P0, PT, PT, PT, UP1, 0x80, 0x8 ;  /* 0x000000000008781c */ /* 0x000fda0003f0f018 */
[----:B------:R-:W-:Y:S05]  /*5630*/  @!P0 EXIT ;  /* 0x000000000000894d */ /* 0x000fea0003800000 */
[----:B------:R-:W-:Y:S01]  /*5640*/  BAR.SYNC.DEFER_BLOCKING 0x6, 0xa0 ;  /* 0x0182800000007b1d */ /* 0x000fe20000010000 */
[C---:B------:R-:W-:Y:S01]  /*5650*/  IMAD.SHL.U32 R4, R81.reuse, 0x10, RZ ;  /* 0x0000001051047824 */ /* 0x040fe200078e00ff */
[C---:B------:R-:W-:Y:S01]  /*5660*/  SHF.L.U32 R2, R72.reuse, 0x15, RZ ;  /* 0x0000001548027819 */ /* 0x040fe200000006ff */
[----:B------:R-:W-:Y:S01]  /*5670*/  IMAD.SHL.U32 R5, R72, 0x200, RZ ;  /* 0x0000020048057824 */ /* 0x000fe200078e00ff */
[C---:B------:R-:W-:Y:S01]  /*5680*/  LOP3.LUT R82, R81.reuse, 0x60, RZ, 0xc0, !PT ;  /* 0x0000006051527812 */ /* 0x040fe200078ec0ff */
[C---:B------:R-:W-:Y:S01]  /*5690*/  IMAD.SHL.U32 R3, R81.reuse, 0x2, RZ ;  /* 0x0000000251037824 */ /* 0x040fe200078e00ff */
[----:B------:R-:W-:Y:S02]  /*56a0*/  UMOV UR48, 0x400 ;  /* 0x0000040000307882 */ /* 0x000fe40000000000 */
[----:B------:R-:W1:Y:S01]  /*56b0*/  LDC R71, c[0x0][0x370] ;  /* 0x0000dc00ff477b82 */ /* 0x000e620000000800 */
[----:B------:R-:W-:Y:S01]  /*56c0*/  ULEA UR48, UR37, UR48, 0x18 ;  /* 0x0000003025307291 */ /* 0x000fe2000f8ec0ff */
[C---:B------:R-:W-:Y:S01]  /*56d0*/  LOP3.LUT R80, R4.reuse, 0x590, RZ, 0xc0, !PT ;  /* 0x0000059004507812 */ /* 0x040fe200078ec0ff */
[C---:B------:R-:W-:Y:S01]  /*56e0*/  IMAD.U32 R33, R81.reuse, 0x10000, RZ ;  /* 0x0001000051217824 */ /* 0x040fe200078e00ff */
[----:B------:R-:W-:Y:S01]  /*56f0*/  LOP3.LUT R4, R4, 0x60, RZ, 0xc0, !PT ;  /* 0x0000006004047812 */ /* 0x000fe200078ec0ff */
[----:B------:R-:W-:Y:S01]  /*5700*/  UIADD3 UR4, UPT, UPT, UR48, 0x200, URZ ;  /* 0x0000020030047890 */ /* 0x000fe2000fffe0ff */
[----:B------:R-:W-:Y:S01]  /*5710*/  LOP3.LUT R80, R80, 0x200, R5, 0xf8, !PT ;  /* 0x0000020050507812 */ /* 0x000fe200078ef805 */
[----:B------:R-:W-:Y:S01]  /*5720*/  HFMA2 R30, -RZ, RZ, 0, 0 ;  /* 0x00000000ff1e7431 */ /* 0x000fe200000001ff */
[----:B------:R-:W2:Y:S01]  /*5730*/  LDC R28, c[0x0][0xb0c] ;  /* 0x0002c300ff1c7b82 */ /* 0x000ea20000000800 */
[----:B------:R-:W-:Y:S01]  /*5740*/  LOP3.LUT R3, R4, 0xc, R3, 0xf8, !PT ;  /* 0x0000000c04037812 */ /* 0x000fe200078ef803 */
[----:B------:R-:W-:Y:S01]  /*5750*/  IMAD.MOV.U32 R77, RZ, RZ, 0x1 ;  /* 0x00000001ff4d7424 */ /* 0x000fe200078e00ff */
[----:B------:R-:W-:Y:S01]  /*5760*/  LOP3.LUT R2, R2, 0x200000, RZ, 0xc0, !PT ;  /* 0x0020000002027812 */ /* 0x000fe200078ec0ff */
[----:B------:R-:W-:Y:S01]  /*5770*/  IMAD.MOV.U32 R76, RZ, RZ, RZ ;  /* 0x000000ffff4c7224 */ /* 0x000fe200078e00ff */
[----:B------:R-:W-:Y:S01]  /*5780*/  LOP3.LUT R80, R80, R3, RZ, 0xfc, !PT ;  /* 0x0000000350507212 */ /* 0x000fe200078efcff */
[----:B------:R-:W-:Y:S01]  /*5790*/  IMAD.MOV.U32 R85, RZ, RZ, RZ ;  /* 0x000000ffff557224 */ /* 0x000fe200078e00ff */
[----:B------:R-:W-:Y:S01]  /*57a0*/  MOV R73, UR4 ;  /* 0x0000000400497c02 */ /* 0x000fe20008000f00 */
[----:B------:R-:W3:Y:S01]  /*57b0*/  LDC R69, c[0x0][0xb20] ;  /* 0x0002c800ff457b82 */ /* 0x000ee20000000800 */
[----:B------:R-:W4:Y:S01]  /*57c0*/  LDS R0, [UR48+0x140] ;  /* 0x00014030ff007984 */ /* 0x000f220008000800 */
[C---:B------:R-:W-:Y:S01]  /*57d0*/  LOP3.LUT R79, R81.reuse, 0x2, RZ, 0xc0, !PT ;  /* 0x00000002514f7812 */ /* 0x040fe200078ec0ff */
[----:B------:R-:W1:Y:S01]  /*57e0*/  LDCU.64 UR52, c[0x0][0x348] ;  /* 0x00006900ff3477ac */ /* 0x000e620008000a00 */
[----:B------:R-:W-:Y:S01]  /*57f0*/  LOP3.LUT R33, R2, 0x400000, R33, 0xf8, !PT ;  /* 0x0040000002217812 */ /* 0x000fe200078ef821 */
[----:B------:R-:W-:Y:S01]  /*5800*/  IMAD R80, R80, 0x4, R73 ;  /* 0x0000000450507824 */ /* 0x000fe200078e0249 */
[----:B------:R-:W-:Y:S01]  /*5810*/  LOP3.LUT R81, R81, 0x4, RZ, 0xc0, !PT ;  /* 0x0000000451517812 */ /* 0x000fe200078ec0ff */
[----:B------:R-:W1:Y:S01]  /*5820*/  LDCU.64 UR38, c[0x0][0x888] ;  /* 0x00011100ff2677ac */ /* 0x000e620008000a00 */
[----:B------:R-:W1:Y:S01]  /*5830*/  LDC R27, c[0x0][0xb30] ;  /* 0x0002cc00ff1b7b82 */ /* 0x000e620000000800 */
[----:B------:R-:W-:Y:S01]  /*5840*/  MOV R75, RZ ;  /* 0x000000ff004b7202 */ /* 0x000fe20000000f00 */
[--C-:B------:R-:W-:Y:S01]  /*5850*/  IMAD R79, R79, -0x10, R80.reuse ;  /* 0xfffffff04f4f7824 */ /* 0x100fe200078e0250 */
[----:B------:R-:W1:Y:S01]  /*5860*/  LDCU.64 UR44, c[0x0][0x890] ;  /* 0x00011200ff2c77ac */ /* 0x000e620008000a00 */
[----:B------:R-:W-:Y:S01]  /*5870*/  IMAD R78, R81, -0x10, R80 ;  /* 0xfffffff0514e7824 */ /* 0x000fe200078e0250 */
[----:B------:R-:W-:-:S03]  /*5880*/  UMOV UR49, URZ ;  /* 0x000000ff00317c82 */ /* 0x000fc60008000000 */
[----:B------:R-:W1:Y:S01]  /*5890*/  LDC.64 R64, c[0x0][0xb10] ;  /* 0x0002c400ff407b82 */ /* 0x000e620000000a00 */
[----:B------:R-:W-:-:S07]  /*58a0*/  UMOV UR51, URZ ;  /* 0x000000ff00337c82 */ /* 0x000fce0008000000 */
[----:B------:R-:W1:Y:S08]  /*58b0*/  LDC.64 R24, c[0x0][0xb18] ;  /* 0x0002c600ff187b82 */ /* 0x000e700000000a00 */
[----:B------:R-:W1:Y:S08]  /*58c0*/  LDC.64 R22, c[0x0][0xb28] ;  /* 0x0002ca00ff167b82 */ /* 0x000e700000000a00 */
[----:B------:R-:W1:Y:S01]  /*58d0*/  LDC.64 R62, c[0x0][0x8b0] ;  /* 0x00022c00ff3e7b82 */ /* 0x000e620000000a00 */
[----:B----4-:R-:W-:-:S07]  /*58e0*/  IMAD.IADD R33, R0, 0x1, R33 ;  /* 0x0000000100217824 */ /* 0x010fce00078e0221 */
[----:B------:R-:W4:Y:S08]  /*58f0*/  LDC.64 R60, c[0x0][0x8a8] ;  /* 0x00022a00ff3c7b82 */ /* 0x000f300000000a00 */
[----:B--23--:R-:W1:Y:S02]  /*5900*/  LDC R70, c[0x0][0x374] ;  /* 0x0000dd00ff467b82 */ /* 0x00ce640000000800 */
.L_x_144:
[----:B------:R-:W-:Y:S02]  /*5910*/  LEA R0, R85, UR48, 0x3 ;  /* 0x0000003055007c11 */ /* 0x000fe4000f8e18ff */
[----:B------:R-:W-:Y:S02]  /*5920*/  SHF.L.U32 R3, R75, 0x1f, RZ ;  /* 0x0000001f4b037819 */ /* 0x000fe400000006ff */
[----:B-1----:R-:W-:Y:S02]  /*5930*/  LEA R16, R85, UR48, 0x4 ;  /* 0x0000003055107c11 */ /* 0x002fe4000f8e20ff */
[----:B------:R-:W2:Y:S02]  /*5940*/  SYNCS.PHASECHK.TRANS64.TRYWAIT P0, [R0+URZ+0x90], R3 ;  /* 0x00009003000075a7 */ /* 0x000ea400080011ff */
[----:B--23--:R-:W-:Y:S05]  /*5950*/  @!P0 BRA `(.L_x_101) ;  /* 0x00000040000c8947 */ /* 0x00cfea0003800000 */
.L_x_195:
[----:B------:R-:W3:Y:S01]  /*5960*/  LDC.64 R12, c[0x0][0xb10] ;  /* 0x0002c400ff0c7b82 */ /* 0x000ee20000000a00 */
[----:B------:R-:W4:Y:S01]  /*5970*/  LDS.128 R16, [R16+0x120] ;  /* 0x0001200010107984 */ /* 0x000f220000000c00 */
[----:B-1----:R-:W-:Y:S01]  /*5980*/  ISETP.NE.AND P1, PT, R27, 0x1, PT ;  /* 0x000000011b00780c */ /* 0x002fe20003f25270 */
[----:B--2---:R-:W-:Y:S01]  /*5990*/  VIADD R0, R0, 0xa0 ;  /* 0x000000a000007836 */ /* 0x004fe20000000000 */
[----:B------:R-:W-:Y:S04]  /*59a0*/  ISETP.GE.AND P0, PT, R26, 0x1, PT ;  /* 0x000000011a00780c */ /* 0x000fe80003f06270 */
[----:B------:R-:W1:Y:S01]  /*59b0*/  LDC.64 R10, c[0x0][0xb18] ;  /* 0x0002c600ff0a7b82 */ /* 0x000e620000000a00 */
[----:B------:R-:W-:Y:S01]  /*59c0*/  PRMT R0, RZ, 0x654, R0 ;  /* 0x00000654ff007816 */ /* 0x000fe20000000000 */
[----:B------:R-:W-:Y:S01]  /*59d0*/  @!PT LDS RZ, [RZ] ;  /* 0x00000000fffff984 */ /* 0x000fe20000000800 */
[----:B------:R-:W-:Y:S01]  /*59e0*/  @!PT LDS RZ, [RZ] ;  /* 0x00000000fffff984 */ /* 0x000fe20000000800 */
[----:B------:R-:W-:Y:S01]  /*59f0*/  @!PT LDS RZ, [RZ] ;  /* 0x00000000fffff984 */ /* 0x000fe20000000800 */
[----:B------:R-:W-:Y:S01]  /*5a00*/  @!PT LDS RZ, [RZ] ;  /* 0x00000000fffff984 */ /* 0x000fe20000000800 */
[----:B------:R2:W-:Y:S06]  /*5a10*/  MEMBAR.ALL.CTA ;  /* 0x0000000000007992 */ /* 0x0005ec0000008000 */
[----:B--2---:R-:W2:Y:S01]  /*5a20*/  FENCE.VIEW.ASYNC.S ;  /* 0x00000000000073c6 */ /* 0x004ea20000000000 */
[----:B------:R-:W1:Y:S08]  /*5a30*/  @!P1 LDC R14, c[0x0][0xb20] ;  /* 0x0002c800ff0e9b82 */ /* 0x000e700000000800 */
[----:B------:R-:W1:Y:S01]  /*5a40*/  @!P1 LDC R9, c[0x0][0xb0c] ;  /* 0x0002c300ff099b82 */ /* 0x000e620000000800 */
[----:B--2---:R2:W-:Y:S01]  /*5a50*/  SYNCS.ARRIVE.TRANS64.RED.A1T0 RZ, [R0+URZ], RZ ;  /* 0x000000ff00ff79a7 */ /* 0x0045e200081004ff */
[----:B----4-:R-:W-:Y:S04]  /*5a60*/  LOP3.LUT P4, RZ, R18, 0x1, RZ, 0xc0, !PT ;  /* 0x0000000112ff7812 */ /* 0x010fe8000788c0ff */
[----:B------:R-:W-:Y:S09]  /*5a70*/  P2R R83, PR, RZ, 0x10 ;  /* 0x00000010ff537803 */ /* 0x000ff20000000000 */
[----:B------:R-:W-:Y:S02]  /*5a80*/  @P4 MOV R31, R16 ;  /* 0x00000010001f4202 */ /* 0x000fe40000000f00 */
[----:B------:R-:W-:Y:S01]  /*5a90*/  @P4 LOP3.LUT R29, R17, 0xffff, RZ, 0xc0, !PT ;  /* 0x0000ffff111d4812 */ /* 0x000fe200078ec0ff */
[----:B--23--:R-:W-:Y:S06]  /*5aa0*/  @!P0 BRA `(.L_x_102) ;  /* 0x0000000000a48947 */ /* 0x00cfec0003800000 */
[----:B------:R-:W-:Y:S01]  /*5ab0*/  IMAD.HI.U32 R36, R70, R25, RZ ;  /* 0x0000001946247227 */ /* 0x000fe200078e00ff */
[----:B------:R-:W-:Y:S02]  /*5ac0*/  ISETP.NE.AND P0, PT, R24, 0x1, PT ;  /* 0x000000011800780c */ /* 0x000fe40003f05270 */
[----:B------:R-:W-:Y:S01]  /*5ad0*/  ISETP.NE.AND P2, PT, R26, 0x1, PT ;  /* 0x000000011a00780c */ /* 0x000fe20003f45270 */
[-C--:B------:R-:W-:Y:S01]  /*5ae0*/  IMAD.HI.U32 R34, R71, R64.reuse, RZ ;  /* 0x0000004047227227 */ /* 0x080fe200078e00ff */
[----:B------:R-:W-:Y:S02]  /*5af0*/  SHF.R.U32.HI R37, RZ, R69, R36 ;  /* 0x00000045ff257219 */ /* 0x000fe40000011624 */
[----:B------:R-:W-:Y:S01]  /*5b00*/  ISETP.NE.AND P3, PT, R28, 0x1, PT ;  /* 0x000000011c00780c */ /* 0x000fe20003f65270 */
[----:B------:R-:W-:Y:S01]  /*5b10*/  IMAD.HI.U32 R40, R29, R25, RZ ;  /* 0x000000191d287227 */ /* 0x000fe200078e00ff */
[----:B------:R-:W-:Y:S02]  /*5b20*/  SHF.R.U32.HI R34, RZ, R65, R34 ;  /* 0x00000041ff227219 */ /* 0x000fe40000011622 */
[----:B------:R-:W-:Y:S01]  /*5b30*/  SEL R3, R70, R37, !P0 ;  /* 0x0000002546037207 */ /* 0x000fe20004000000 */
[----:B------:R-:W-:Y:S01]  /*5b40*/  IMAD.HI.U32 R38, R31, R64, RZ ;  /* 0x000000401f267227 */ /* 0x000fe200078e00ff */
[----:B------:R-:W-:Y:S03]  /*5b50*/  SEL R7, R71, R34, !P3 ;  /* 0x0000002247077207 */ /* 0x000fe60005800000 */
[-C--:B------:R-:W-:Y:S01]  /*5b60*/  IMAD.HI.U32 R34, R3, R22.reuse, RZ ;  /* 0x0000001603227227 */ /* 0x080fe200078e00ff */
[----:B------:R-:W-:Y:S03]  /*5b70*/  SHF.R.U32.HI R38, RZ, R65, R38 ;  /* 0x00000041ff267219 */ /* 0x000fe60000011626 */
[----:B------:R-:W-:Y:S01]  /*5b80*/  IMAD.HI.U32 R36, R7, R22, RZ ;  /* 0x0000001607247227 */ /* 0x000fe200078e00ff */
[----:B------:R-:W-:Y:S02]  /*5b90*/  @P2 SHF.R.U32.HI R3, RZ, R23, R34 ;  /* 0x00000017ff032219 */ /* 0x000fe40000011622 */
[----:B------:R-:W-:Y:S02]  /*5ba0*/  SHF.R.U32.HI R34, RZ, R69, R40 ;  /* 0x00000045ff227219 */ /* 0x000fe40000011628 */
[----:B------:R-:W-:Y:S01]  /*5bb0*/  @P2 SHF.R.U32.HI R7, RZ, R23, R36 ;  /* 0x00000017ff072219 */ /* 0x000fe20000011624 */
[C---:B------:R-:W-:Y:S01]  /*5bc0*/  IMAD R2, R26.reuse, R3, RZ ;  /* 0x000000031a027224 */ /* 0x040fe200078e02ff */
[----:B------:R-:W-:Y:S02]  /*5bd0*/  SEL R5, R29, R34, !P0 ;  /* 0x000000221d057207 */ /* 0x000fe40004000000 */
[----:B------:R-:W-:Y:S01]  /*5be0*/  SEL R3, R31, R38, !P3 ;  /* 0x000000261f037207 */ /* 0x000fe20005800000 */
[----:B------:R-:W-:Y:S01]  /*5bf0*/  IMAD R4, R26, R7, RZ ;  /* 0x000000071a047224 */ /* 0x000fe200078e02ff */
[C---:B------:R-:W-:Y:S01]  /*5c00*/  ISETP.GE.AND P0, PT, R5.reuse, R2, PT ;  /* 0x000000020500720c */ /* 0x040fe20003f06270 */
[----:B------:R-:W-:Y:S03]  /*5c10*/  IMAD.HI.U32 R6, R5, R22, RZ ;  /* 0x0000001605067227 */ /* 0x000fe600078e00ff */
[----:B------:R-:W-:Y:S01]  /*5c20*/  ISETP.GE.OR P0, PT, R3, R4, P0 ;  /* 0x000000040300720c */ /* 0x000fe20000706670 */
[----:B------:R-:W-:Y:S01]  /*5c30*/  IMAD.MOV R4, RZ, RZ, -R3 ;  /* 0x000000ffff047224 */ /* 0x000fe200078e0a03 */
[-C--:B------:R-:W-:Y:S03]  /*5c40*/  SHF.R.U32.HI R6, RZ, R23.reuse, R6 ;  /* 0x00000017ff067219 */ /* 0x080fe60000011606 */
[----:B------:R-:W-:Y:S01]  /*5c50*/  IMAD R31, R28, R4, R31 ;  /* 0x000000041c1f7224 */ /* 0x000fe200078e021f */
[----:B------:R-:W-:Y:S05]  /*5c60*/  SEL R15, R5, R6, !P2 ;  /* 0x00000006050f7207 */ /* 0x000fea0005000000 */
[----:B------:R-:W-:Y:S02]  /*5c70*/  IMAD.MOV R6, RZ, RZ, -R15 ;  /* 0x000000ffff067224 */ /* 0x000fe400078e0a0f */
[C---:B------:R-:W-:Y:S04]  /*5c80*/  @!P0 IMAD.HI.U32 R2, R3.reuse, R22, RZ ;  /* 0x0000001603028227 */ /* 0x040fe800078e00ff */
[----:B------:R-:W-:Y:S01]  /*5c90*/  IMAD R6, R26, R6, R5 ;  /* 0x000000061a067224 */ /* 0x000fe200078e0205 */
[----:B------:R-:W-:Y:S04]  /*5ca0*/  @!P0 SHF.R.U32.HI R2, RZ, R23, R2 ;  /* 0x00000017ff028219 */ /* 0x000fe80000011602 */
[----:B------:R-:W-:Y:S02]  /*5cb0*/  @!P0 SEL R0, R3, R2, !P2 ;  /* 0x0000000203008207 */ /* 0x000fe40005000000 */
[----:B------:R-:W-:Y:S02]  /*5cc0*/  IADD3 R2, PT, PT, -R5, RZ, RZ ;  /* 0x000000ff05027210 */ /* 0x000fe40007ffe1ff */
[----:B------:R-:W-:Y:S01]  /*5cd0*/  @!P0 IADD3 R8, PT, PT, R15, -R0, RZ ;  /* 0x800000000f088210 */ /* 0x000fe20007ffe0ff */
[----:B------:R-:W-:Y:S02]  /*5ce0*/  @!P0 IMAD R0, R7, R6, R0 ;  /* 0x0000000607008224 */ /* 0x000fe400078e0200 */
[----:B------:R-:W-:Y:S02]  /*5cf0*/  IMAD R29, R24, R2, R29 ;  /* 0x00000002181d7224 */ /* 0x000fe400078e021d */
[----:B------:R-:W-:Y:S02]  /*5d00*/  @!P0 IMAD R5, R8, R26, R3 ;  /* 0x0000001a08058224 */ /* 0x000fe400078e0203 */
[----:B------:R-:W-:Y:S04]  /*5d10*/  @!P0 IMAD.MOV.U32 R3, RZ, RZ, R0 ;  /* 0x000000ffff038224 */ /* 0x000fe800078e0000 */
[----:B------:R-:W-:Y:S02]  /*5d20*/  IMAD R31, R3, R28, R31 ;  /* 0x0000001c031f7224 */ /* 0x000fe400078e021f */
[----:B------:R-:W-:Y:S07]  /*5d30*/  IMAD R29, R5, R24, R29 ;  /* 0x00000018051d7224 */ /* 0x000fee00078e021d */
.L_x_102:
[----:B-1----:R-:W-:Y:S01]  /*5d40*/  @!P1 ISETP.NE.AND P0, PT, R10, 0x1, PT ;  /* 0x000000010a00980c */ /* 0x002fe20003f05270 */
[----:B------:R-:W-:Y:S01]  /*5d50*/  @!P1 IMAD.HI.U32 R3, R29, R11, RZ ;  /* 0x0000000b1d039227 */ /* 0x000fe200078e00ff */
[----:B------:R-:W-:Y:S01]  /*5d60*/  R2UR UR42, R21 ;  /* 0x00000000152a72ca */ /* 0x000fe200000e0000 */
[----:B------:R-:W-:Y:S01]  /*5d70*/  BSSY.RECONVERGENT B6, `(.L_x_103) ;  /* 0x0000031000067945 */ /* 0x000fe20003800200 */
[----:B------:R-:W-:Y:S01]  /*5d80*/  R2UR UR41, R20 ;  /* 0x00000000142972ca */ /* 0x000fe200000e0000 */
[----:B------:R-:W-:Y:S01]  /*5d90*/  @!P1 IMAD.HI.U32 R0, R31, R12, RZ ;  /* 0x0000000c1f009227 */ /* 0x000fe200078e00ff */
[----:B------:R-:W-:Y:S02]  /*5da0*/  @!P1 SHF.R.U32.HI R2, RZ, R14, R3 ;  /* 0x0000000eff029219 */ /* 0x000fe40000011603 */
[----:B------:R-:W-:Y:S01]  /*5db0*/  @!P1 ISETP.NE.AND P2, PT, R9, 0x1, PT ;  /* 0x000000010900980c */ /* 0x000fe20003f45270 */
[----:B------:R-:W-:Y:S01]  /*5dc0*/  VIADD R85, R85, 0x1 ;  /* 0x0000000155557836 */ /* 0x000fe20000000000 */
[----:B------:R-:W-:Y:S02]  /*5dd0*/  @!P1 SEL R2, R29, R2, !P0 ;  /* 0x000000021d029207 */ /* 0x000fe40004000000 */
[----:B------:R-:W-:Y:S02]  /*5de0*/  @!P1 SHF.R.U32.HI R0, RZ, R13, R0 ;  /* 0x0000000dff009219 */ /* 0x000fe40000011600 */
[----:B------:R-:W-:Y:S01]  /*5df0*/  LOP3.LUT P0, RZ, R73, 0x1b0, RZ, 0xc0, !PT ;  /* 0x000001b049ff7812 */ /* 0x000fe2000780c0ff */
[----:B------:R-:W-:Y:S01]  /*5e00*/  USHF.L.U32 UR42, UR42, 0x6, URZ ;  /* 0x000000062a2a7899 */ /* 0x000fe200080006ff */
[----:B------:R-:W-:Y:S01]  /*5e10*/  @!P1 SEL R3, R31, R0, !P2 ;  /* 0x000000001f039207 */ /* 0x000fe20005000000 */
[----:B------:R-:W-:Y:S01]  /*5e20*/  USHF.L.U32 UR41, UR41, 0x7, URZ ;  /* 0x0000000729297899 */ /* 0x000fe200080006ff */
[----:B------:R-:W-:Y:S03]  /*5e30*/  @P4 SHF.R.U32.HI R74, RZ, 0x10, R17 ;  /* 0x00000010ff4a4819 */ /* 0x000fe60000011611 */
[----:B------:R-:W-:Y:S02]  /*5e40*/  @!P1 IMAD.IADD R0, R2, 0x1, -R3 ;  /* 0x0000000102009824 */ /* 0x000fe400078e0a03 */
[----:B------:R-:W-:Y:S02]  /*5e50*/  @!P1 IMAD.IADD R2, R3, 0x1, -R2 ;  /* 0x0000000103029824 */ /* 0x000fe400078e0a02 */
[----:B------:R-:W-:Y:S02]  /*5e60*/  @!P1 IMAD R31, R0, R9, R31 ;  /* 0x00000009001f9224 */ /* 0x000fe400078e021f */
[----:B------:R-:W-:Y:S01]  /*5e70*/  @!P1 IMAD R29, R2, R10, R29 ;  /* 0x0000000a021d9224 */ /* 0x000fe200078e021d */
[----:B------:R-:W-:Y:S06]  /*5e80*/  @!P0 BRA `(.L_x_104) ;  /* 0x00000000007c8947 */ /* 0x000fec0003800000 */
[----:B------:R-:W1:Y:S01]  /*5e90*/  LDCU.64 UR8, c[0x4][0x80] ;  /* 0x01001000ff0877ac */ /* 0x000e620008000a00 */
[----:B------:R-:W-:Y:S01]  /*5ea0*/  MOV R2, 0x0 ;  /* 0x0000000000027802 */ /* 0x000fe20000000f00 */
[----:B------:R-:W-:Y:S02]  /*5eb0*/  HFMA2 R12, -RZ, RZ, 0, 5.9604644775390625e-08 ;  /* 0x00000001ff0c7431 */ /* 0x000fe400000001ff */
[----:B------:R-:W-:Y:S01]  /*5ec0*/  IMAD.MOV.U32 R8, RZ, RZ, 0x70 ;  /* 0x00000070ff087424 */ /* 0x000fe200078e00ff */
[----:B------:R2:W3:Y:S01]  /*5ed0*/  LDC.64 R14, c[0x4][R2] ;  /* 0x01000000020e7b82 */ /* 0x0004e20000000a00 */
[----:B------:R-:W4:Y:S01]  /*5ee0*/  LDCU.64 UR6, c[0x4][0x88] ;  /* 0x01001100ff0677ac */ /* 0x000f220008000a00 */
[----:B------:R-:W-:Y:S01]  /*5ef0*/  IMAD.MOV.U32 R13, RZ, RZ, RZ ;  /* 0x000000ffff0d7224 */ /* 0x000fe200078e00ff */
[----:B------:R-:W2:Y:S01]  /*5f00*/  LDCU.64 UR4, c[0x4][0x8] ;  /* 0x01000100ff0477ac */ /* 0x000ea20008000a00 */
[----:B-1----:R-:W-:Y:S01]  /*5f10*/  MOV R5, UR9 ;  /* 0x0000000900057c02 */ /* 0x002fe20008000f00 */
[----:B------:R-:W-:Y:S01]  /*5f20*/  IMAD.U32 R4, RZ, RZ, UR8 ;  /* 0x00000008ff047e24 */ /* 0x000fe2000f8e00ff */
[----:B----4-:R-:W-:Y:S01]  /*5f30*/  MOV R7, UR7 ;  /* 0x0000000700077c02 */ /* 0x010fe20008000f00 */
[----:B------:R-:W-:Y:S01]  /*5f40*/  IMAD.U32 R6, RZ, RZ, UR6 ;  /* 0x00000006ff067e24 */ /* 0x000fe2000f8e00ff */
[----:B--2---:R-:W-:Y:S01]  /*5f50*/  MOV R11, UR5 ;  /* 0x00000005000b7c02 */ /* 0x004fe20008000f00 */
[----:B------:R-:W-:Y:S02]  /*5f60*/  IMAD.U32 R10, RZ, RZ, UR4 ;  /* 0x00000004ff0a7e24 */ /* 0x000fe4000f8e00ff */
[----:B------:R-:W-:Y:S07]  /*5f70*/  LEPC R20, `(.L_x_105) ;  /* 0x000000001014794e */ /* 0x000fee0000000000 */
[----:B---3-5:R-:W-:Y:S05]  /*5f80*/  CALL.ABS.NOINC R14 ;  /* 0x000000000e007343 */ /* 0x028fea0003c00000 */
.L_x_105:
[----:B------:R-:W1:Y:S01]  /*5f90*/  LDCU.64 UR8, c[0x4][0x80] ;  /* 0x01001000ff0877ac */ /* 0x000e620008000a00 */
[----:B------:R-:W2:Y:S01]  /*5fa0*/  LDC.64 R2, c[0x4][R2] ;  /* 0x0100000002027b82 */ /* 0x000ea20000000a00 */
[----:B------:R-:W-:Y:S02]  /*5fb0*/  HFMA2 R12, -RZ, RZ, 0, 5.9604644775390625e-08 ;  /* 0x00000001ff0c7431 */ /* 0x000fe400000001ff */
[----:B------:R-:W-:Y:S02]  /*5fc0*/  IMAD.MOV.U32 R8, RZ, RZ, 0x70 ;  /* 0x00000070ff087424 */ /* 0x000fe400078e00ff */
[----:B------:R-:W-:Y:S01]  /*5fd0*/  IMAD.MOV.U32 R13, RZ, RZ, RZ ;  /* 0x000000ffff0d7224 */ /* 0x000fe200078e00ff */
[----:B------:R-:W3:Y:S01]  /*5fe0*/  LDCU.64 UR6, c[0x4][0x88] ;  /* 0x01001100ff0677ac */ /* 0x000ee20008000a00 */
[----:B------:R-:W4:Y:S01]  /*5ff0*/  LDCU.64 UR4, c[0x4][0x8] ;  /* 0x01000100ff0477ac */ /* 0x000f220008000a00 */
[----:B-1----:R-:W-:Y:S02]  /*6000*/  MOV R4, UR8 ;  /* 0x0000000800047c02 */ /* 0x002fe40008000f00 */
[----:B------:R-:W-:Y:S02]  /*6010*/  MOV R5, UR9 ;  /* 0x0000000900057c02 */ /* 0x000fe40008000f00 */
[----:B---3--:R-:W-:Y:S01]  /*6020*/  MOV R7, UR7 ;  /* 0x0000000700077c02 */ /* 0x008fe20008000f00 */
[----:B------:R-:W-:Y:S01]  /*6030*/  IMAD.U32 R6, RZ, RZ, UR6 ;  /* 0x00000006ff067e24 */ /* 0x000fe2000f8e00ff */
[----:B----4-:R-:W-:Y:S01]  /*6040*/  MOV R11, UR5 ;  /* 0x00000005000b7c02 */ /* 0x010fe20008000f00 */
[----:B------:R-:W-:Y:S02]  /*6050*/  IMAD.U32 R10, RZ, RZ, UR4 ;  /* 0x00000004ff0a7e24 */ /* 0x000fe4000f8e00ff */
[----:B------:R-:W-:Y:S07]  /*6060*/  LEPC R20, `(.L_x_104) ;  /* 0x000000001014794e */ /* 0x000fee0000000000 */
[----:B--2---:R-:W-:Y:S05]  /*6070*/  CALL.ABS.NOINC R2 ;  /* 0x0000000002007343 */ /* 0x004fea0003c00000 */
.L_x_104:
[----:B------:R-:W-:Y:S05]  /*6080*/  BSYNC.RECONVERGENT B6 ;  /* 0x0000000000067941 */ /* 0x000fea0003800200 */
.L_x_103:
[----:B------:R-:W-:Y:S01]  /*6090*/  ISETP.NE.U32.AND P4, PT, R62, RZ, PT ;  /* 0x000000ff3e00720c */ /* 0x000fe20003f85070 */
[----:B------:R-:W-:Y:S01]  /*60a0*/  UISETP.NE.AND UP2, UPT, UR50, URZ, UPT ;  /* 0x000000ff3200728c */ /* 0x000fe2000bf45270 */
[----:B------:R-:W-:Y:S01]  /*60b0*/  ISETP.NE.U32.AND P2, PT, RZ, UR38, PT ;  /* 0x00000026ff007c0c */ /* 0x000fe2000bf45070 */
[----:B------:R-:W-:Y:S01]  /*60c0*/  UISETP.NE.U32.AND UP1, UPT, UR44, URZ, UPT ;  /* 0x000000ff2c00728c */ /* 0x000fe2000bf25070 */
[----:B------:R-:W-:Y:S01]  /*60d0*/  ISETP.NE.AND.EX P4, PT, R63, RZ, PT, P4 ;  /* 0x000000ff3f00720c */ /* 0x000fe20003f85340 */
[----:B------:R-:W-:Y:S01]  /*60e0*/  UPLOP3.LUT UP0, UPT, UPT, UPT, UPT, 0x40, 0x4 ;  /* 0x000000000004789c */ /* 0x000fe20003f0e870 */
[----:B------:R-:W-:Y:S01]  /*60f0*/  ISETP.NE.AND.EX P2, PT, RZ, UR39, PT, P2 ;  /* 0x00000027ff007c0c */ /* 0x000fe2000bf45320 */
[----:B------:R-:W-:Y:S01]  /*6100*/  UISETP.NE.AND.EX UP1, UPT, UR45, URZ, UPT, UP1 ;  /* 0x000000ff2d00728c */ /* 0x000fe2000bf25310 */
[----:B------:R-:W-:Y:S04]  /*6110*/  PLOP3.LUT P1, PT, PT, PT, UP2, 0x80, 0x8 ;  /* 0x000000000008781c */ /* 0x000fe80003f2f028 */
[----:B------:R-:W-:Y:S06]  /*6120*/  @UP2 UPLOP3.LUT UP0, UPT, UPT, UPT, UP1, 0x80, 0x8 ;  /* 0x000000000008289c */ /* 0x000fec0003f0f010 */
[----:B------:R-:W-:Y:S01]  /*6130*/  PLOP3.LUT P0, PT, PT, PT, UP0, 0x80, 0x8 ;  /* 0x000000000008781c */ /* 0x000fe20003f0f008 */
[----:B------:R-:W-:Y:S01]  /*6140*/  @!UPT UIADD3 URZ, UPT, UPT, URZ, URZ, URZ ;  /* 0x000000fffffff290 */ /* 0x000fe2000fffe0ff */
[----:B------:R-:W-:Y:S11]  /*6150*/  BRA.U !UP1, `(.L_x_106) ;  /* 0x0000000109387547 */ /* 0x000ff6000b800000 */
[----:B------:R-:W-:Y:S01]  /*6160*/  UISETP.NE.U32.AND UP0, UPT, UR38, URZ, UPT ;  /* 0x000000ff2600728c */ /* 0x000fe2000bf05070 */
[----:B------:R-:W-:Y:S02]  /*6170*/  HFMA2 R0, -RZ, RZ, 0, 5.9604644775390625e-08 ;  /* 0x00000001ff007431 */ /* 0x000fe400000001ff */
[----:B------:R-:W-:Y:S01]  /*6180*/  IMAD.MOV.U32 R67, RZ, RZ, 0x1 ;  /* 0x00000001ff437424 */ /* 0x000fe200078e00ff */
[----:B------:R-:W-:Y:S06]  /*6190*/  UISETP.NE.AND.EX UP0, UPT, UR39, URZ, UPT, UP0 ;  /* 0x000000ff2700728c */ /* 0x000fec000bf05300 */
[----:B------:R-:W-:Y:S05]  /*61a0*/  PLOP3.LUT P3, PT, PT, PT, UP0, 0x80, 0x8 ;  /* 0x000000000008781c */ /* 0x000fea0003f6f008 */
[----:B------:R-:W1:Y:S01]  /*61b0*/  @UP0 LDCU.64 UR6, c[0x0][0x888] ;  /* 0x00011100ff0607ac */ /* 0x000e620008000a00 */
[----:B------:R-:W-:Y:S07]  /*61c0*/  @UP0 UIMAD UR4, UR36, UR44, URZ ;  /* 0x0000002c240402a4 */ /* 0x000fee000f8e02ff */
[----:B------:R-:W-:Y:S01]  /*61d0*/  @!P3 PRMT R67, R0, 0x7610, R67 ;  /* 0x000076100043b816 */ /* 0x000fe20000000043 */
[----:B-1----:R-:W-:Y:S03]  /*61e0*/  @UP0 UIMAD.WIDE UR6, UR4, 0x4, UR6 ;  /* 0x00000004040608a5 */ /* 0x002fe6000f8e0206 */
[----:B------:R-:W1:Y:S03]  /*61f0*/  @!UP0 LDCU UR4, c[0x0][0x880] ;  /* 0x00011000ff0487ac */ /* 0x000e660008000800 */
[----:B------:R-:W-:Y:S01]  /*6200*/  IMAD.U32 R2, RZ, RZ, UR6 ;  /* 0x00000006ff027e24 */ /* 0x000fe2000f8e00ff */
[----:B------:R-:W-:Y:S05]  /*6210*/  MOV R3, UR7 ;  /* 0x0000000700037c02 */ /* 0x000fea0008000f00 */
[----:B-----5:R2:W5:Y:S02]  /*6220*/  @P3 LDG.E R35, desc[UR46][R2.64] ;  /* 0x0000002e02233981 */ /* 0x020564000c1e1900 */
[----:B-12---:R-:W-:Y:S02]  /*6230*/  @!P3 IMAD.U32 R35, RZ, RZ, UR4 ;  /* 0x00000004ff23be24 */ /* 0x006fe4000f8e00ff */
.L_x_106:
[----:B------:R-:W-:Y:S05]  /*6240*/  @!P4 BRA `(.L_x_107) ;  /* 0x000000000020c947 */ /* 0x000fea0003800000 */
[----:B------:R-:W-:Y:S04]  /*6250*/  ISETP.NE.U32.AND P3, PT, R60, RZ, PT ;  /* 0x000000ff3c00720c */ /* 0x000fe80003f65070 */
[----:B------:R-:W-:Y:S11]  /*6260*/  ISETP.NE.AND.EX P3, PT, R61, RZ, PT, P3 ;  /* 0x000000ff3d00720c */ /* 0x000ff60003f65330 */
[----:B------:R-:W-:Y:S02]  /*6270*/  @!UPT UIADD3 URZ, UPT, UPT, URZ, URZ, URZ ;  /* 0x000000fffffff290 */ /* 0x000fe4000fffe0ff */
[----:B------:R-:W1:Y:S01]  /*6280*/  @P3 LDC.64 R2, c[0x0][0x8a8] ;  /* 0x00022a00ff023b82 */ /* 0x000e620000000a00 */
[----:B------:R-:W-:Y:S04]  /*6290*/  @P3 IMAD R0, R62, UR36, RZ ;  /* 0x000000243e003c24 */ /* 0x000fe8000f8e02ff */
[----:B-1----:R-:W-:Y:S05]  /*62a0*/  @P3 IMAD.WIDE R2, R0, 0x4, R2 ;  /* 0x0000000400023825 */ /* 0x002fea00078e0202 */
[----:B-----5:R1:W5:Y:S02]  /*62b0*/  @P3 LDG.E R32, desc[UR46][R2.64] ;  /* 0x0000002e02203981 */ /* 0x020364000c1e1900 */
[----:B-1----:R-:W2:Y:S02]  /*62c0*/  @!P3 LDC R32, c[0x0][0x8a0] ;  /* 0x00022800ff20bb82 */ /* 0x002ea40000000800 */
.L_x_107:
[----:B-----5:R-:W-:Y:S01]  /*62d0*/  FSETP.NEU.AND P3, PT, R35, RZ, PT ;  /* 0x000000ff2300720b */ /* 0x020fe20003f6d000 */
[----:B------:R-:W-:Y:S01]  /*62e0*/  BSSY B1, `(.L_x_108) ;  /* 0x0000039000017945 */ /* 0x000fe20003800000 */
[----:B------:R-:W-:Y:S01]  /*62f0*/  SEL R5, RZ, 0xffffffff, P2 ;  /* 0xffffffffff057807 */ /* 0x000fe20001000000 */
[----:B------:R-:W-:Y:S01]  /*6300*/  IMAD.MOV.U32 R89, RZ, RZ, 0x1 ;  /* 0x00000001ff597424 */ /* 0x000fe200078e00ff */
[----:B------:R-:W-:Y:S01]  /*6310*/  @P1 LOP3.LUT P2, RZ, R67, 0xff, RZ, 0xc0, !PT ;  /* 0x000000ff43ff1812 */ /* 0x000fe2000784c0ff */
[C---:B------:R-:W-:Y:S01]  /*6320*/  IMAD R34, R30.reuse, 0x40, R33 ;  /* 0x000000401e227824 */ /* 0x040fe200078e0221 */
[----:B------:R-:W-:Y:S01]  /*6330*/  @P1 SEL R0, RZ, 0xffffffff, P3 ;  /* 0xffffffffff001807 */ /* 0x000fe20001800000 */
[----:B------:R-:W-:Y:S01]  /*6340*/  IMAD R86, R81, -0x10, R79 ;  /* 0xfffffff051567824 */ /* 0x000fe200078e024f */
[----:B------:R-:W-:Y:S01]  /*6350*/  LOP3.LUT R77, R77, 0x1, RZ, 0x3c, !PT ;  /* 0x000000014d4d7812 */ /* 0x000fe200078e3cff */
[----:B------:R-:W-:Y:S01]  /*6360*/  IMAD.MOV.U32 R43, RZ, RZ, RZ ;  /* 0x000000ffff2b7224 */ /* 0x000fe200078e00ff */
[----:B------:R-:W-:Y:S02]  /*6370*/  @P0 SEL R0, R5, R0, !P2 ;  /* 0x0000000005000207 */ /* 0x000fe40005000000 */
[----:B------:R-:W-:Y:S02]  /*6380*/  CS2R R46, SRZ ;  /* 0x00000000002e7805 */ /* 0x000fe4000001ff00 */
[----:B------:R-:W-:Y:S02]  /*6390*/  LEA R88, R30, UR48, 0x3 ;  /* 0x000000301e587c11 */ /* 0x000fe4000f8e18ff */
[----:B------:R-:W-:Y:S02]  /*63a0*/  CS2R R44, SRZ ;  /* 0x00000000002c7805 */ /* 0x000fe4000001ff00 */
[----:B------:R-:W-:Y:S02]  /*63b0*/  @P1 LOP3.LUT R0, R0, 0x1, RZ, 0xc0, !PT ;  /* 0x0000000100001812 */ /* 0x000fe400078ec0ff */
[----:B------:R-:W-:Y:S02]  /*63c0*/  CS2R R50, SRZ ;  /* 0x0000000000327805 */ /* 0x000fe4000001ff00 */
[----:B------:R-:W-:Y:S02]  /*63d0*/  SHF.L.U32 R3, R76, 0x1f, RZ ;  /* 0x0000001f4c037819 */ /* 0x000fe400000006ff */
[----:B------:R-:W-:Y:S02]  /*63e0*/  CS2R R48, SRZ ;  /* 0x0000000000307805 */ /* 0x000fe4000001ff00 */
[----:B------:R-:W-:Y:S02]  /*63f0*/  ISETP.NE.U32.OR P5, PT, R0, 0x1, !P1 ;  /* 0x000000010000780c */ /* 0x000fe40004fa5470 */
[----:B------:R-:W-:Y:S02]  /*6400*/  CS2R R54, SRZ ;  /* 0x0000000000367805 */ /* 0x000fe4000001ff00 */
[----:B------:R-:W-:Y:S02]  /*6410*/  PLOP3.LUT P2, PT, PT, PT, UP1, 0x80, 0x8 ;  /* 0x000000000008781c */ /* 0x000fe40003f4f018 */
[----:B------:R-:W-:Y:S02]  /*6420*/  CS2R R52, SRZ ;  /* 0x0000000000347805 */ /* 0x000fe4000001ff00 */
[----:B------:R-:W-:Y:S02]  /*6430*/  LOP3.LUT P4, R84, R67, 0xff, RZ, 0xc0, !PT ;  /* 0x000000ff43547812 */ /* 0x000fe4000788c0ff */
[----:B------:R-:W-:Y:S02]  /*6440*/  CS2R R58, SRZ ;  /* 0x00000000003a7805 */ /* 0x000fe4000001ff00 */
[----:B------:R-:W-:Y:S02]  /*6450*/  SEL R0, RZ, 0xffffffff, P3 ;  /* 0xffffffffff007807 */ /* 0x000fe40001800000 */
[----:B------:R-:W-:Y:S02]  /*6460*/  CS2R R56, SRZ ;  /* 0x0000000000387805 */ /* 0x000fe4000001ff00 */
[----:B------:R-:W-:Y:S02]  /*6470*/  P2R R87, PR, RZ, 0x20 ;  /* 0x00000020ff577803 */ /* 0x000fe40000000000 */
[----:B------:R-:W-:Y:S02]  /*6480*/  @P5 SHF.L.U32 R2, R77, 0x1f, RZ ;  /* 0x0000001f4d025819 */ /* 0x000fe400000006ff */
[----:B------:R-:W-:Y:S02]  /*6490*/  @P2 SEL R0, R5, R0, !P4 ;  /* 0x0000000005002207 */ /* 0x000fe40006000000 */
[----:B------:R-:W1:Y:S02]  /*64a0*/  @P5 SYNCS.PHASECHK.TRANS64.TRYWAIT P1, [UR48+0x40], R2 ;  /* 0x00004002ff0055a7 */ /* 0x000e640008021130 */
[----:B------:R-:W-:Y:S04]  /*64b0*/  LOP3.LUT R0, R0, 0x1, RZ, 0xc0, !PT ;  /* 0x0000000100007812 */ /* 0x000fe800078ec0ff */
[----:B------:R-:W-:Y:S04]  /*64c0*/  ISETP.NE.U32.AND P2, PT, R0, 0x1, PT ;  /* 0x000000010000780c */ /* 0x000fe80003f45070 */
[----:B------:R-:W-:Y:S01]  /*64d0*/  P2R R90, PR, RZ, 0x4 ;  /* 0x00000004ff5a7803 */ /* 0x000fe20000000000 */
[----:B------:R3:W4:Y:S01]  /*64e0*/  SYNCS.PHASECHK.TRANS64.TRYWAIT P0, [R88+URZ+0xb0], R3 ;  /* 0x0000b003580075a7 */ /* 0x00072200080011ff */
[----:B-1----:R-:W-:Y:S01]  /*64f0*/  @P5 SEL R89, RZ, 0x1, !P1 ;  /* 0x00000001ff595807 */ /* 0x002fe20004800000 */
[----:B---3--:R-:W-:Y:S06]  /*6500*/  @!P5 BRA `(.L_x_109) ;  /* 0x000000000058d947 */ /* 0x008fec0003800000 */
[----:B------:R-:W-:Y:S01]  /*6510*/  IMAD.MOV.U32 R47, RZ, RZ, RZ ;  /* 0x000000ffff2f7224 */ /* 0x000fe200078e00ff */
[----:B------:R-:W-:Y:S01]  /*6520*/  ISETP.NE.AND P1, PT, R89, RZ, PT ;  /* 0x000000ff5900720c */ /* 0x000fe20003f25270 */
[----:B------:R-:W-:Y:S01]  /*6530*/  BSSY B0, `(.L_x_110) ;  /* 0x000000c000007945 */ /* 0x000fe20003800000 */
[----:B------:R-:W-:Y:S02]  /*6540*/  CS2R R58, SRZ ;  /* 0x00000000003a7805 */ /* 0x000fe4000001ff00 */
[----:B------:R-:W-:Y:S02]  /*6550*/  CS2R R56, SRZ ;  /* 0x0000000000387805 */ /* 0x000fe4000001ff00 */
[----:B------:R-:W-:Y:S02]  /*6560*/  CS2R R54, SRZ ;  /* 0x0000000000367805 */ /* 0x000fe4000001ff00 */
[----:B------:R-:W-:Y:S02]  /*6570*/  CS2R R52, SRZ ;  /* 0x0000000000347805 */ /* 0x000fe4000001ff00 */
[----:B------:R-:W-:Y:S02]  /*6580*/  CS2R R50, SRZ ;  /* 0x0000000000327805 */ /* 0x000fe4000001ff00 */
[----:B------:R-:W-:Y:S02]  /*6590*/  CS2R R48, SRZ ;  /* 0x0000000000307805 */ /* 0x000fe4000001ff00 */
[----:B------:R-:W-:Y:S01]  /*65a0*/  CS2R R44, SRZ ;  /* 0x00000000002c7805 */ /* 0x000fe2000001ff00 */
[----:B------:R-:W-:Y:S06]  /*65b0*/  @P1 BRA `(.L_x_111) ;  /* 0x00000000000c1947 */ /* 0x000fec0003800000 */
[----:B------:R-:W-:Y:S04]  /*65c0*/  SHF.L.U32 R5, R77, 0x1f, RZ ;  /* 0x0000001f4d057819 */ /* 0x000fe800000006ff */
[----:B------:R-:W1:Y:S02]  /*65d0*/  SYNCS.PHASECHK.TRANS64.TRYWAIT P1, [UR48+0x40], R5 ;  /* 0x00004005ff0075a7 */ /* 0x000e640008021130 */
[----:B-1----:R-:W-:Y:S05]  /*65e0*/  @!P1 BRA `(.L_x_112) ;  /* 0x0000003000fc9947 */ /* 0x002fea0003800000 */
.L_x_111:
[----:B------:R-:W-:Y:S05]  /*65f0*/  BSYNC B0 ;  /* 0x0000000000007941 */ /* 0x000fea0003800000 */
.L_x_110:
[----:B------:R-:W-:Y:S01]  /*6600*/  ISETP.NE.AND P1, PT, R90, RZ, PT ;  /* 0x000000ff5a00720c */ /* 0x000fe20003f25270 */
[----:B------:R-:W-:Y:S11]  /*6610*/  HFMA2 R43, -RZ, RZ, 0, 5.9604644775390625e-08 ;  /* 0x00000001ff2b7431 */ /* 0x000ff600000001ff */
[----:B------:R-:W-:Y:S01]  /*6620*/  @!UPT UIADD3 URZ, UPT, UPT, URZ, URZ, URZ ;  /* 0x000000fffffff290 */ /* 0x000fe2000fffe0ff */
[----:B------:R3:W1:Y:S04]  /*6630*/  @P1 LDS.128 R56, [R80] ;  /* 0x0000000050381984 */ /* 0x0006680000000c00 */
[----:B------:R3:W1:Y:S04]  /*6640*/  @P1 LDS.128 R52, [R79+0x10] ;  /* 0x000010004f341984 */ /* 0x0006680000000c00 */
[----:B------:R3:W1:Y:S04]  /*6650*/  @P1 LDS.128 R48, [R78+0x20] ;  /* 0x000020004e301984 */ /* 0x0006680000000c00 */
[----:B------:R3:W1:Y:S02]  /*6660*/  @P1 LDS.128 R44, [R86+0x30] ;  /* 0x00003000562c1984 */ /* 0x0006640000000c00 */
.L_x_109:
[----:B------:R-:W-:Y:S05]  /*6670*/  BSYNC B1 ;  /* 0x0000000000017941 */ /* 0x000fea0003800000 */
.L_x_108:
[----:B-1----:R-:W-:Y:S04]  /*6680*/  SHF.R.U32.HI R5, RZ, 0x15, R34 ;  /* 0x00000015ff057819 */ /* 0x002fe80000011622 */
[----:B------:R-:W-:Y:S01]  /*6690*/  LOP3.LUT P1, RZ, R5, 0x3, R72, 0x48, !PT ;  /* 0x0000000305ff7812 */ /* 0x000fe20007824848 */
[----:B------:R-:W-:Y:S01]  /*66a0*/  @!UPT UIADD3 URZ, UPT, UPT, URZ, URZ, URZ ;  /* 0x000000fffffff290 */ /* 0x000fe2000fffe0ff */
[----:B----4-:R-:W-:Y:S11]  /*66b0*/  @P0 BRA `(.L_x_113) ;  /* 0x0000000000080947 */ /* 0x010ff60003800000 */
[----:B------:R-:W1:Y:S02]  /*66c0*/  SYNCS.PHASECHK.TRANS64.TRYWAIT P0, [R88+URZ+0xb0], R3 ;  /* 0x0000b003580075a7 */ /* 0x000e6400080011ff */
[----:B-1----:R-:W-:Y:S05]  /*66d0*/  @!P0 BRA `(.L_x_114) ;  /* 0x0000003000d88947 */ /* 0x002fea0003800000 */
.L_x_113:
[----:B------:R-:W-:Y:S05]  /*66e0*/  @!P1 BRA `(.L_x_115) ;  /* 0x0000000000409947 */ /* 0x000fea0003800000 */
[----:B------:R-:W4:Y:S01]  /*66f0*/  LDCU.64 UR8, c[0x4][0x70] ;  /* 0x01000e00ff0877ac */ /* 0x000f220008000a00 */
[----:B-1----:R-:W-:Y:S01]  /*6700*/  MOV R3, 0x0 ;  /* 0x0000000000037802 */ /* 0x002fe20000000f00 */
[----:B------:R-:W-:Y:S02]  /*6710*/  HFMA2 R12, -RZ, RZ, 0, 5.9604644775390625e-08 ;  /* 0x00000001ff0c7431 */ /* 0x000fe400000001ff */
[----:B------:R-:W-:Y:S02]  /*6720*/  IMAD.MOV.U32 R8, RZ, RZ, 0x192 ;  /* 0x00000192ff087424 */ /* 0x000fe400078e00ff */
[----:B------:R-:W-:Y:S01]  /*6730*/  IMAD.MOV.U32 R13, RZ, RZ, RZ ;  /* 0x000000ffff0d7224 */ /* 0x000fe200078e00ff */
[----:B------:R-:W1:Y:S01]  /*6740*/  LDCU.64 UR6, c[0x4][0x78] ;  /* 0x01000f00ff0677ac */ /* 0x000e620008000a00 */
[----:B------:R-:W2:Y:S01]  /*6750*/  LDC.64 R2, c[0x4][R3] ;  /* 0x0100000003027b82 */ /* 0x000ea20000000a00 */
[----:B------:R-:W5:Y:S01]  /*6760*/  LDCU.64 UR4, c[0x4][0x10] ;  /* 0x01000200ff0477ac */ /* 0x000f620008000a00 */
[----:B----4-:R-:W-:Y:S01]  /*6770*/  MOV R5, UR9 ;  /* 0x0000000900057c02 */ /* 0x010fe20008000f00 */
[----:B------:R-:W-:Y:S01]  /*6780*/  IMAD.U32 R4, RZ, RZ, UR8 ;  /* 0x00000008ff047e24 */ /* 0x000fe2000f8e00ff */
[----:B-1----:R-:W-:Y:S01]  /*6790*/  MOV R7, UR7 ;  /* 0x0000000700077c02 */ /* 0x002fe20008000f00 */
[----:B------:R-:W-:Y:S01]  /*67a0*/  IMAD.U32 R6, RZ, RZ, UR6 ;  /* 0x00000006ff067e24 */ /* 0x000fe2000f8e00ff */
[----:B-----5:R-:W-:Y:S01]  /*67b0*/  MOV R11, UR5 ;  /* 0x00000005000b7c02 */ /* 0x020fe20008000f00 */
[----:B------:R-:W-:Y:S02]  /*67c0*/  IMAD.U32 R10, RZ, RZ, UR4 ;  /* 0x00000004ff0a7e24 */ /* 0x000fe4000f8e00ff */
[----:B------:R-:W-:Y:S07]  /*67d0*/  LEPC R20, `(.L_x_115) ;  /* 0x000000001014794e */ /* 0x000fee0000000000 */
[----:B--23--:R-:W-:Y:S05]  /*67e0*/  CALL.ABS.NOINC R2 ;  /* 0x0000000002007343 */ /* 0x00cfea0003c00000 */
.L_x_115:
[----:B------:R-:W-:Y:S01]  /*67f0*/  LOP3.LUT R20, R56, 0xffffe000, RZ, 0xc0, !PT ;  /* 0xffffe00038147812 */ /* 0x000fe200078ec0ff */
[----:B------:R-:W-:Y:S05]  /*6800*/  WARPSYNC.ALL ;  /* 0x0000000000007948 */ /* 0x000fea0003800000 */
[----:B------:R-:W-:Y:S01]  /*6810*/  R2UR UR4, R34 ;  /* 0x00000000220472ca */ /* 0x000fe200000e0000 */
[----:B------:R-:W-:Y:S01]  /*6820*/  BSSY.RECONVERGENT B0, `(.L_x_116) ;  /* 0x000005c000007945 */ /* 0x000fe20003800200 */
[----:B------:R-:W-:Y:S02]  /*6830*/  LOP3.LUT R21, R57, 0xffffe000, RZ, 0xc0, !PT ;  /* 0xffffe00039157812 */ /* 0x000fe400078ec0ff */
[----:B------:R-:W-:Y:S02]  /*6840*/  LOP3.LUT R40, R58, 0xffffe000, RZ, 0xc0, !PT ;  /* 0xffffe0003a287812 */ /* 0x000fe400078ec0ff */
[----:B------:R-:W-:Y:S02]  /*6850*/  LOP3.LUT R41, R52, 0xffffe000, RZ, 0xc0, !PT ;  /* 0xffffe00034297812 */ /* 0x000fe400078ec0ff */
[----:B------:R-:W-:Y:S05]  /*6860*/  ISETP.NE.AND P0, PT, R82, RZ, PT ;  /* 0x000000ff5200720c */ /* 0x000fea0003f05270 */
[----:B------:R-:W2:Y:S02]  /*6870*/  LDTM.x16 R4, tmem[UR4] ;  /* 0x00000004000479ee */ /* 0x000ea40008240000 */
[C---:B--2---:R-:W-:Y:S01]  /*6880*/  FMUL R0, R32.reuse, R4 ;  /* 0x0000000420007220 */ /* 0x044fe20000400000 */
[C---:B------:R-:W-:Y:S01]  /*6890*/  FMUL R2, R32.reuse, R5 ;  /* 0x0000000520027220 */ /* 0x040fe20000400000 */
[C---:B-1----:R-:W-:Y:S01]  /*68a0*/  FMUL R3, R32.reuse, R6 ;  /* 0x0000000620037220 */ /* 0x042fe20000400000 */
[----:B------:R-:W-:Y:S01]  /*68b0*/  FMUL R7, R32, R7 ;  /* 0x0000000720077220 */ /* 0x000fe20000400000 */
[----:B------:R-:W-:Y:S01]  /*68c0*/  FFMA R36, R35, R20, R0 ;  /* 0x0000001423247223 */ /* 0x000fe20000000000 */
[----:B------:R-:W-:Y:S01]  /*68d0*/  LOP3.LUT R20, R59, 0xffffe000, RZ, 0xc0, !PT ;  /* 0xffffe0003b147812 */ /* 0x000fe200078ec0ff */
[C---:B------:R-:W-:Y:S01]  /*68e0*/  FFMA R37, R35.reuse, R21, R2 ;  /* 0x0000001523257223 */ /* 0x040fe20000000002 */
[----:B------:R-:W-:Y:S01]  /*68f0*/  LOP3.LUT R21, R54, 0xffffe000, RZ, 0xc0, !PT ;  /* 0xffffe00036157812 */ /* 0x000fe200078ec0ff */
[----:B------:R-:W-:Y:S01]  /*6900*/  FFMA R38, R35, R40, R3 ;  /* 0x0000002823267223 */ /* 0x000fe20000000003 */
[----:B------:R-:W-:Y:S01]  /*6910*/  LOP3.LUT R40, R53, 0xffffe000, RZ, 0xc0, !PT ;  /* 0xffffe00035287812 */ /* 0x000fe200078ec0ff */
[----:B------:R-:W-:Y:S01]  /*6920*/  FFMA R39, R35, R20, R7 ;  /* 0x0000001423277223 */ /* 0x000fe20000000007 */
[----:B------:R-:W-:Y:S01]  /*6930*/  LOP3.LUT R20, R55, 0xffffe000, RZ, 0xc0, !PT ;  /* 0xffffe00037147812 */ /* 0x000fe200078ec0ff */
[C---:B------:R-:W-:Y:S01]  /*6940*/  FMUL R4, R32.reuse, R8 ;  /* 0x0000000820047220 */ /* 0x040fe20000400000 */
[----:B------:R-:W-:Y:S01]  /*6950*/  F2FP.TF32.F32.PACK_B R36, R36 ;  /* 0x00000024ff24723e */ /* 0x000fe200024050ff */
[C---:B------:R-:W-:Y:S01]  /*6960*/  FMUL R5, R32.reuse, R9 ;  /* 0x0000000920057220 */ /* 0x040fe20000400000 */
[----:B------:R-:W-:Y:S01]  /*6970*/  F2FP.TF32.F32.PACK_B R37, R37 ;  /* 0x00000025ff25723e */ /* 0x000fe200024050ff */
[C---:B------:R-:W-:Y:S01]  /*6980*/  FMUL R6, R32.reuse, R10 ;  /* 0x0000000a20067220 */ /* 0x040fe20000400000 */
[----:B------:R-:W-:Y:S01]  /*6990*/  FMUL R11, R32, R11 ;  /* 0x0000000b200b7220 */ /* 0x000fe20000400000 */
[----:B------:R-:W-:Y:S01]  /*69a0*/  F2FP.TF32.F32.PACK_B R38, R38 ;  /* 0x00000026ff26723e */ /* 0x000fe200024050ff */
[C---:B------:R-:W-:Y:S01]  /*69b0*/  FFMA R4, R35.reuse, R41, R4 ;  /* 0x0000002923047223 */ /* 0x040fe20000000004 */
[----:B------:R-:W-:Y:S01]  /*69c0*/  F2FP.TF32.F32.PACK_B R39, R39 ;  /* 0x00000027ff27723e */ /* 0x000fe200024050ff */
[C---:B------:R-:W-:Y:S01]  /*69d0*/  FFMA R5, R35.reuse, R40, R5 ;  /* 0x0000002823057223 */ /* 0x040fe20000000005 */
[C---:B------:R-:W-:Y:S01]  /*69e0*/  FFMA R6, R35.reuse, R21, R6 ;  /* 0x0000001523067223 */ /* 0x040fe20000000006 */
[----:B------:R-:W-:Y:S01]  /*69f0*/  FFMA R7, R35, R20, R11 ;  /* 0x0000001423077223 */ /* 0x000fe2000000000b */
[----:B------:R-:W-:Y:S01]  /*6a00*/  LOP3.LUT R41, R48, 0xffffe000, RZ, 0xc0, !PT ;  /* 0xffffe00030297812 */ /* 0x000fe200078ec0ff */
[----:B------:R1:W-:Y:S01]  /*6a10*/  STS.128 [R80], R36 ;  /* 0x0000002450007388 */ /* 0x0003e20000000c00 */
[----:B------:R-:W-:Y:S01]  /*6a20*/  LOP3.LUT R40, R49, 0xffffe000, RZ, 0xc0, !PT ;  /* 0xffffe00031287812 */ /* 0x000fe200078ec0ff */
[C---:B------:R-:W-:Y:S01]  /*6a30*/  FMUL R8, R32.reuse, R12 ;  /* 0x0000000c20087220 */ /* 0x040fe20000400000 */
[----:B------:R-:W-:Y:S01]  /*6a40*/  FMUL R9, R32, R13 ;  /* 0x0000000d20097220 */ /* 0x000fe20000400000 */
[----:B------:R-:W-:Y:S01]  /*6a50*/  LOP3.LUT R21, R50, 0xffffe000, RZ, 0xc0, !PT ;  /* 0xffffe00032157812 */ /* 0x000fe200078ec0ff */
[C---:B------:R-:W-:Y:S01]  /*6a60*/  FMUL R10, R32.reuse, R14 ;  /* 0x0000000e200a7220 */ /* 0x040fe20000400000 */
[----:B------:R-:W-:Y:S01]  /*6a70*/  LOP3.LUT R20, R51, 0xffffe000, RZ, 0xc0, !PT ;  /* 0xffffe00033147812 */ /* 0x000fe200078ec0ff */
[----:B------:R-:W-:Y:S01]  /*6a80*/  FMUL R15, R32, R15 ;  /* 0x0000000f200f7220 */ /* 0x000fe20000400000 */
[----:B------:R-:W-:Y:S01]  /*6a90*/  F2FP.TF32.F32.PACK_B R4, R4 ;  /* 0x00000004ff04723e */ /* 0x000fe200024050ff */
[C---:B------:R-:W-:Y:S01]  /*6aa0*/  FFMA R8, R35.reuse, R41, R8 ;  /* 0x0000002923087223 */ /* 0x040fe20000000008 */
[----:B------:R-:W-:Y:S01]  /*6ab0*/  F2FP.TF32.F32.PACK_B R5, R5 ;  /* 0x00000005ff05723e */ /* 0x000fe200024050ff */
[C---:B------:R-:W-:Y:S01]  /*6ac0*/  FFMA R9, R35.reuse, R40, R9 ;  /* 0x0000002823097223 */ /* 0x040fe20000000009 */
[----:B------:R-:W-:Y:S01]  /*6ad0*/  F2FP.TF32.F32.PACK_B R6, R6 ;  /* 0x00000006ff06723e */ /* 0x000fe200024050ff */
[C---:B------:R-:W-:Y:S01]  /*6ae0*/  FFMA R10, R35.reuse, R21, R10 ;  /* 0x00000015230a7223 */ /* 0x040fe2000000000a */
[----:B------:R-:W-:Y:S01]  /*6af0*/  F2FP.TF32.F32.PACK_B R7, R7 ;  /* 0x00000007ff07723e */ /* 0x000fe200024050ff */
[----:B------:R-:W-:Y:S01]  /*6b00*/  FFMA R11, R35, R20, R15 ;  /* 0x00000014230b7223 */ /* 0x000fe2000000000f */
[----:B------:R-:W-:Y:S01]  /*6b10*/  LOP3.LUT R41, R44, 0xffffe000, RZ, 0xc0, !PT ;  /* 0xffffe0002c297812 */ /* 0x000fe200078ec0ff */
[C---:B------:R-:W-:Y:S01]  /*6b20*/  FMUL R12, R32.reuse, R16 ;  /* 0x00000010200c7220 */ /* 0x040fe20000400000 */
[----:B------:R-:W-:Y:S01]  /*6b30*/  LOP3.LUT R40, R45, 0xffffe000, RZ, 0xc0, !PT ;  /* 0xffffe0002d287812 */ /* 0x000fe200078ec0ff */
[----:B------:R1:W-:Y:S01]  /*6b40*/  STS.128 [R79+0x10], R4 ;  /* 0x000010044f007388 */ /* 0x0003e20000000c00 */
        /* <DEDUP_REMOVED lines=13> */
[----:B------:R-:W-:Y:S02]  /*6c20*/  F2FP.TF32.F32.PACK_B R12, R12 ;  /* 0x0000000cff0c723e */ /* 0x000fe400024050ff */
[----:B------:R-:W-:Y:S01]  /*6c30*/  F2FP.TF32.F32.PACK_B R13, R13 ;  /* 0x0000000dff0d723e */ /* 0x000fe200024050ff */
[----:B------:R1:W-:Y:S01]  /*6c40*/  STS.128 [R78+0x20], R8 ;  /* 0x000020084e007388 */ /* 0x0003e20000000c00 */
[----:B------:R-:W-:Y:S02]  /*6c50*/  F2FP.TF32.F32.PACK_B R14, R14 ;  /* 0x0000000eff0e723e */ /* 0x000fe400024050ff */
[----:B------:R-:W-:Y:S05]  /*6c60*/  F2FP.TF32.F32.PACK_B R15, R15 ;  /* 0x0000000fff0f723e */ /* 0x000fea00024050ff */
[----:B------:R1:W-:Y:S01]  /*6c70*/  STS.128 [R86+0x30], R12 ;  /* 0x0000300c56007388 */ /* 0x0003e20000000c00 */
[----:B------:R-:W-:Y:S01]  /*6c80*/  @!PT LDS RZ, [RZ] ;  /* 0x00000000fffff984 */ /* 0x000fe20000000800 */
[----:B------:R-:W-:Y:S01]  /*6c90*/  @!PT LDS RZ, [RZ] ;  /* 0x00000000fffff984 */ /* 0x000fe20000000800 */
[----:B------:R-:W-:Y:S01]  /*6ca0*/  @!PT LDS RZ, [RZ] ;  /* 0x00000000fffff984 */ /* 0x000fe20000000800 */
[----:B------:R-:W-:Y:S01]  /*6cb0*/  @!PT LDS RZ, [RZ] ;  /* 0x00000000fffff984 */ /* 0x000fe20000000800 */
[----:B------:R2:W-:Y:S07]  /*6cc0*/  MEMBAR.ALL.CTA ;  /* 0x0000000000007992 */ /* 0x0005ee0000008000 */
[----:B--2---:R-:W2:Y:S02]  /*6cd0*/  FENCE.VIEW.ASYNC.S ;  /* 0x00000000000073c6 */ /* 0x004ea40000000000 */
[----:B--2---:R-:W-:Y:S06]  /*6ce0*/  BAR.SYNC.DEFER_BLOCKING 0x1, 0x80 ;  /* 0x0042000000007b1d */ /* 0x004fec0000010000 */
[----:B------:R-:W-:Y:S05]  /*6cf0*/  @P0 BRA `(.L_x_117) ;  /* 0x0000000000380947 */ /* 0x000fea0003800000 */
[----:B------:R-:W-:Y:S02]  /*6d00*/  UIADD3 UR4, UPT, UPT, UR48, 0x200, URZ ;  /* 0x0000020030047890 */ /* 0x000fe4000fffe0ff */
[----:B------:R-:W-:Y:S01]  /*6d10*/  UIADD3 UR8, UP0, UPT, UR52, 0x680, URZ ;  /* 0x0000068034087890 */ /* 0x000fe2000ff1e0ff */
[----:B------:R-:W-:Y:S01]  /*6d20*/  UMOV UR43, UR36 ;  /* 0x00000024002b7c82 */ /* 0x000fe20008000000 */
[----:B------:R-:W-:Y:S02]  /*6d30*/  UIADD3 UR5, UPT, UPT, UR41, 0x40, URZ ;  /* 0x0000004029057890 */ /* 0x000fe4000fffe0ff */
[----:B------:R-:W-:Y:S01]  /*6d40*/  MOV R73, UR4 ;  /* 0x0000000400497c02 */ /* 0x000fe20008000f00 */
[----:B------:R-:W-:Y:S02]  /*6d50*/  UIADD3.X UR9, UPT, UPT, URZ, UR53, URZ, UP0, !UPT ;  /* 0x00000035ff097290 */ /* 0x000fe400087fe4ff */
[----:B------:R-:W-:Y:S01]  /*6d60*/  UIADD3 UR4, UPT, UPT, UR48, 0x1200, URZ ;  /* 0x0000120030047890 */ /* 0x000fe2000fffe0ff */
[----:B------:R-:W-:Y:S01]  /*6d70*/  R2UR UR40, R73 ;  /* 0x00000000492872ca */ /* 0x000fe200000e0000 */
[----:B------:R-:W-:Y:S01]  /*6d80*/  UMOV UR6, UR42 ;  /* 0x0000002a00067c82 */ /* 0x000fe20008000000 */
[----:B------:R-:W-:Y:S11]  /*6d90*/  UMOV UR7, UR36 ;  /* 0x0000002400077c82 */ /* 0x000ff60008000000 */
[----:B------:R2:W-:Y:S01]  /*6da0*/  UTMASTG.3D [UR40], [UR8] ;  /* 0x00000028080073b5 */ /* 0x0005e20008010000 */
[----:B------:R2:W-:Y:S01]  /*6db0*/  UTMASTG.3D [UR4], [UR8] ;  /* 0x00000004080073b5 */ /* 0x0005e20008010000 */
[----:B------:R0:W-:Y:S01]  /*6dc0*/  UTMACMDFLUSH ;  /* 0x00000000000079b7 */ /* 0x0001e20000000000 */
[----:B--2---:R-:W-:Y:S04]  /*6dd0*/  DEPBAR.LE SB0, 0x1 ;  /* 0x000080400000791a */ /* 0x004fe80000000000 */
.L_x_117:
[----:B------:R-:W-:Y:S05]  /*6de0*/  BSYNC.RECONVERGENT B0 ;  /* 0x0000000000007941 */ /* 0x000fea0003800200 */
.L_x_116:
[----:B------:R-:W-:Y:S01]  /*6df0*/  BAR.SYNC.DEFER_BLOCKING 0x1, 0x80 ;  /* 0x0042000000007b1d */ /* 0x000fe20000010000 */
[----:B------:R-:W-:Y:S01]  /*6e00*/  ISETP.NE.AND P1, PT, R87, RZ, PT ;  /* 0x000000ff5700720c */ /* 0x000fe20003f25270 */
[----:B------:R-:W-:Y:S01]  /*6e10*/  UISETP.NE.AND UP0, UPT, UR49, URZ, UPT ;  /* 0x000000ff3100728c */ /* 0x000fe2000bf05270 */
[----:B------:R-:W-:Y:S11]  /*6e20*/  LEA R3, R43, UR48, 0x3 ;  /* 0x000000302b037c11 */ /* 0x000ff6000f8e18ff */
[----:B------:R-:W-:Y:S01]  /*6e30*/  @P1 SHF.L.U32 R2, R77, 0x1f, RZ ;  /* 0x0000001f4d021819 */ /* 0x000fe200000006ff */
[----:B------:R-:W-:Y:S06]  /*6e40*/  BRA.U !UP0, `(.L_x_118) ;  /* 0x0000000108247547 */ /* 0x000fec000b800000 */
[----:B-1----:R-:W-:Y:S01]  /*6e50*/  IMAD.U32 R5, RZ, RZ, UR51 ;  /* 0x00000033ff057e24 */ /* 0x002fe2000f8e00ff */
[----:B------:R-:W-:Y:S01]  /*6e60*/  MOV R0, UR37 ;  /* 0x0000002500007c02 */ /* 0x000fe20008000f00 */
[----:B------:R-:W-:Y:S03]  /*6e70*/  UIADD3 UR51, UPT, UPT, UR51, 0x1, URZ ;  /* 0x0000000133337890 */ /* 0x000fe6000fffe0ff */
[----:B------:R-:W-:Y:S01]  /*6e80*/  @P1 LEA R5, R5, UR48, 0x3 ;  /* 0x0000003005051c11 */ /* 0x000fe2000f8e18ff */
[----:B------:R-:W-:Y:S04]  /*6e90*/  UISETP.NE.AND UP0, UPT, UR51, 0x4, UPT ;  /* 0x000000043300788c */ /* 0x000fe8000bf05270 */
[----:B------:R-:W-:Y:S01]  /*6ea0*/  @P1 VIADD R5, R5, 0x60 ;  /* 0x0000006005051836 */ /* 0x000fe20000000000 */
[----:B------:R-:W-:Y:S04]  /*6eb0*/  USEL UR51, UR51, URZ, UP0 ;  /* 0x000000ff33337287 */ /* 0x000fe80008000000 */
[----:B------:R-:W-:Y:S04]  /*6ec0*/  @P1 PRMT R0, R0, 0x654, R5 ;  /* 0x0000065400001816 */ /* 0x000fe80000000005 */
[----:B------:R2:W-:Y:S04]  /*6ed0*/  @P1 SYNCS.ARRIVE.TRANS64.RED.A1T0 RZ, [R0+URZ], RZ ;  /* 0x000000ff00ff19a7 */ /* 0x0005e800081004ff */
.L_x_118:
[----:B------:R-:W4:Y:S01]  /*6ee0*/  @P1 SYNCS.PHASECHK.TRANS64.TRYWAIT P0, [R3+URZ+0x40], R2 ;  /* 0x00004002030015a7 */ /* 0x000f2200080011ff */
[----:B------:R-:W-:Y:S01]  /*6ef0*/  BSSY B1, `(.L_x_119) ;  /* 0x0000016000017945 */ /* 0x000fe20003800000 */
[----:B----4-:R-:W-:Y:S03]  /*6f00*/  @P1 SEL R89, RZ, 0x1, !P0 ;  /* 0x00000001ff591807 */ /* 0x010fe60004000000 */
[----:B------:R-:W-:Y:S05]  /*6f10*/  @!P1 BRA `(.L_x_120) ;  /* 0x00000000004c9947 */ /* 0x000fea0003800000 */
[----:B------:R-:W-:Y:S01]  /*6f20*/  ISETP.NE.AND P0, PT, R89, RZ, PT ;  /* 0x000000ff5900720c */ /* 0x000fe20003f05270 */
[----:B------:R-:W-:Y:S01]  /*6f30*/  BSSY B0, `(.L_x_121) ;  /* 0x000000b000007945 */ /* 0x000fe20003800000 */
[----:B------:R-:W-:Y:S11]  /*6f40*/  ISETP.NE.AND P1, PT, R90, RZ, PT ;  /* 0x000000ff5a00720c */ /* 0x000ff60003f25270 */
[----:B------:R-:W-:Y:S02]  /*6f50*/  @!UPT UIADD3 URZ, UPT, UPT, URZ, URZ, URZ ;  /* 0x000000fffffff290 */ /* 0x000fe4000fffe0ff */
[C---:B-1----:R-:W-:Y:S01]  /*6f60*/  @P1 IMAD R6, R43.reuse, 0x2000, R80 ;  /* 0x000020002b061824 */ /* 0x042fe200078e0250 */
[C---:B------:R-:W-:Y:S01]  /*6f70*/  @P1 LEA R4, R43.reuse, R78, 0xd ;  /* 0x0000004e2b041211 */ /* 0x040fe200078e68ff */
[C---:B------:R-:W-:Y:S02]  /*6f80*/  @P1 IMAD R5, R43.reuse, 0x2000, R79 ;  /* 0x000020002b051824 */ /* 0x040fe400078e024f */
[----:B------:R-:W-:Y:S01]  /*6f90*/  @P1 IMAD R2, R43, 0x2000, R86 ;  /* 0x000020002b021824 */ /* 0x000fe200078e0256 */
[----:B------:R-:W-:Y:S06]  /*6fa0*/  @P0 BRA `(.L_x_122) ;  /* 0x00000000000c0947 */ /* 0x000fec0003800000 */
[----:B--2---:R-:W-:Y:S04]  /*6fb0*/  SHF.L.U32 R0, R77, 0x1f, RZ ;  /* 0x0000001f4d007819 */ /* 0x004fe800000006ff */
[----:B------:R-:W1:Y:S02]  /*6fc0*/  SYNCS.PHASECHK.TRANS64.TRYWAIT P0, [R3+URZ+0x40], R0 ;  /* 0x00004000030075a7 */ /* 0x000e6400080011ff */
[----:B-1----:R-:W-:Y:S05]  /*6fd0*/  @!P0 BRA `(.L_x_123) ;  /* 0x0000002800ac8947 */ /* 0x002fea0003800000 */
.L_x_122:
[----:B------:R-:W-:Y:S05]  /*6fe0*/  BSYNC B0 ;  /* 0x0000000000007941 */ /* 0x000fea0003800000 */
.L_x_121:
[----:B------:R-:W-:Y:S02]  /*6ff0*/  ISETP.NE.AND P0, PT, R90, RZ, PT ;  /* 0x000000ff5a00720c */ /* 0x000fe40003f05270 */
[----:B------:R-:W-:Y:S11]  /*7000*/  IADD3 R43, PT, PT, R43, 0x1, RZ ;  /* 0x000000012b2b7810 */ /* 0x000ff60007ffe0ff */
[----:B------:R4:W1:Y:S04]  /*7010*/  @P0 LDS.128 R56, [R6] ;  /* 0x0000000006380984 */ /* 0x0008680000000c00 */
[----:B------:R4:W1:Y:S04]  /*7020*/  @P0 LDS.128 R52, [R5+0x10] ;  /* 0x0000100005340984 */ /* 0x0008680000000c00 */
[----:B------:R4:W1:Y:S04]  /*7030*/  @P0 LDS.128 R48, [R4+0x20] ;  /* 0x0000200004300984 */ /* 0x0008680000000c00 */
[----:B------:R4:W1:Y:S02]  /*7040*/  @P0 LDS.128 R44, [R2+0x30] ;  /* 0x00003000022c0984 */ /* 0x0008640000000c00 */
.L_x_120:
[----:B------:R-:W-:Y:S05]  /*7050*/  BSYNC B1 ;  /* 0x0000000000017941 */ /* 0x000fea0003800000 */
.L_x_119:
[----:B-1----:R-:W-:Y:S05]  /*7060*/  VIADD R3, R34, 0x10 ;  /* 0x0000001022037836 */ /* 0x002fea0000000000 */
[----:B------:R-:W-:Y:S04]  /*7070*/  SHF.R.U32.HI R3, RZ, 0x15, R3 ;  /* 0x00000015ff037819 */ /* 0x000fe80000011603 */
[----:B------:R-:W-:Y:S11]  /*7080*/  LOP3.LUT P0, RZ, R3, 0x3, R72, 0x48, !PT ;  /* 0x0000000303ff7812 */ /* 0x000ff60007804848 */
[----:B------:R-:W-:Y:S02]  /*7090*/  @!UPT UIADD3 URZ, UPT, UPT, URZ, URZ, URZ ;  /* 0x000000fffffff290 */ /* 0x000fe4000fffe0ff */
[----:B------:R-:W-:Y:S05]  /*70a0*/  @!P0 BRA `(.L_x_124) ;  /* 0x0000000000408947 */ /* 0x000fea0003800000 */
[----:B------:R-:W1:Y:S01]  /*70b0*/  LDCU.64 UR8, c[0x4][0x70] ;  /* 0x01000e00ff0877ac */ /* 0x000e620008000a00 */
[----:B------:R-:W-:Y:S01]  /*70c0*/  MOV R3, 0x0 ;  /* 0x0000000000037802 */ /* 0x000fe20000000f00 */
[----:B------:R-:W-:Y:S02]  /*70d0*/  HFMA2 R12, -RZ, RZ, 0, 5.9604644775390625e-08 ;  /* 0x00000001ff0c7431 */ /* 0x000fe400000001ff */
[----:B------:R-:W-:Y:S02]  /*70e0*/  IMAD.MOV.U32 R8, RZ, RZ, 0x192 ;  /* 0x00000192ff087424 */ /* 0x000fe400078e00ff */
[----:B------:R-:W-:Y:S01]  /*70f0*/  IMAD.MOV.U32 R13, RZ, RZ, RZ ;  /* 0x000000ffff0d7224 */ /* 0x000fe200078e00ff */
[----:B------:R-:W5:Y:S01]  /*7100*/  LDCU.64 UR6, c[0x4][0x78] ;  /* 0x01000f00ff0677ac */ /* 0x000f620008000a00 */
[----:B----4-:R-:W4:Y:S01]  /*7110*/  LDC.64 R2, c[0x4][R3] ;  /* 0x0100000003027b82 */ /* 0x010f220000000a00 */
[----:B------:R-:W2:Y:S01]  /*7120*/  LDCU.64 UR4, c[0x4][0x10] ;  /* 0x01000200ff0477ac */ /* 0x000ea20008000a00 */
[----:B-1----:R-:W-:Y:S01]  /*7130*/  MOV R5, UR9 ;  /* 0x0000000900057c02 */ /* 0x002fe20008000f00 */
[----:B------:R-:W-:Y:S01]  /*7140*/  IMAD.U32 R4, RZ, RZ, UR8 ;  /* 0x00000008ff047e24 */ /* 0x000fe2000f8e00ff */
[----:B-----5:R-:W-:Y:S01]  /*7150*/  MOV R7, UR7 ;  /* 0x0000000700077c02 */ /* 0x020fe20008000f00 */
[----:B------:R-:W-:Y:S01]  /*7160*/  IMAD.U32 R6, RZ, RZ, UR6 ;  /* 0x00000006ff067e24 */ /* 0x000fe2000f8e00ff */
[----:B--2---:R-:W-:Y:S01]  /*7170*/  MOV R11, UR5 ;  /* 0x00000005000b7c02 */ /* 0x004fe20008000f00 */
[----:B------:R-:W-:Y:S02]  /*7180*/  IMAD.U32 R10, RZ, RZ, UR4 ;  /* 0x00000004ff0a7e24 */ /* 0x000fe4000f8e00ff */
[----:B------:R-:W-:Y:S07]  /*7190*/  LEPC R20, `(.L_x_124) ;  /* 0x000000001014794e */ /* 0x000fee0000000000 */
[----:B---34-:R-:W-:Y:S05]  /*71a0*/  CALL.ABS.NOINC R2 ;  /* 0x0000000002007343 */ /* 0x018fea0003c00000 */
.L_x_124:
[----:B------:R-:W-:Y:S01]  /*71b0*/  LOP3.LUT R20, R56, 0xffffe000, RZ, 0xc0, !PT ;  /* 0xffffe00038147812 */ /* 0x000fe200078ec0ff */
[----:B------:R-:W-:Y:S05]  /*71c0*/  WARPSYNC.ALL ;  /* 0x0000000000007948 */ /* 0x000fea0003800000 */
[----:B------:R-:W-:Y:S01]  /*71d0*/  R2UR UR4, R34 ;  /* 0x00000000220472ca */ /* 0x000fe200000e0000 */
[----:B------:R-:W-:Y:S01]  /*71e0*/  IMAD.U32 R92, RZ, RZ, UR51 ;  /* 0x00000033ff5c7e24 */ /* 0x000fe2000f8e00ff */
[----:B------:R-:W-:Y:S01]  /*71f0*/  LOP3.LUT R21, R57, 0xffffe000, RZ, 0xc0, !PT ;  /* 0xffffe00039157812 */ /* 0x000fe200078ec0ff */
[----:B------:R-:W-:Y:S01]  /*7200*/  IMAD.U32 R91, RZ, RZ, UR37 ;  /* 0x00000025ff5b7e24 */ /* 0x000fe2000f8e00ff */
[----:B------:R-:W-:Y:S01]  /*7210*/  LOP3.LUT R40, R59, 0xffffe000, RZ, 0xc0, !PT ;  /* 0xffffe0003b287812 */ /* 0x000fe200078ec0ff */
[----:B------:R-:W-:Y:S01]  /*7220*/  BSSY.RECONVERGENT B0, `(.L_x_125) ;  /* 0x0000060000007945 */ /* 0x000fe20003800200 */
[----:B------:R-:W-:Y:S02]  /*7230*/  LOP3.LUT R41, R52, 0xffffe000, RZ, 0xc0, !PT ;  /* 0xffffe00034297812 */ /* 0x000fe400078ec0ff */
[----:B------:R-:W-:Y:S02]  /*7240*/  LOP3.LUT R42, R53, 0xffffe000, RZ, 0xc0, !PT ;  /* 0xffffe000352a7812 */ /* 0x000fe400078ec0ff */
[----:B------:R-:W-:Y:S02]  /*7250*/  ISETP.NE.AND P6, PT, R87, RZ, PT ;  /* 0x000000ff5700720c */ /* 0x000fe40003fc5270 */
[----:B------:R-:W-:Y:S01]  /*7260*/  ISETP.NE.AND P0, PT, R82, RZ, PT ;  /* 0x000000ff5200720c */ /* 0x000fe20003f05270 */
[----:B----4-:R-:W2:Y:S10]  /*7270*/  LDTM.x16 R4, tmem[UR4+0x10] ;  /* 0x00001004000479ee */ /* 0x010eb40008240000 */
[----:B------:R-:W-:Y:S02]  /*7280*/  @P6 LEA R92, R92, UR48, 0x3 ;  /* 0x000000305c5c6c11 */ /* 0x000fe4000f8e18ff */
[----:B------:R-:W-:Y:S03]  /*7290*/  @P6 SHF.L.U32 R93, R77, 0x1f, RZ ;  /* 0x0000001f4d5d6819 */ /* 0x000fe600000006ff */
[----:B------:R-:W-:Y:S05]  /*72a0*/  @P6 VIADD R92, R92, 0x60 ;  /* 0x000000605c5c6836 */ /* 0x000fea0000000000 */
[----:B------:R-:W-:Y:S02]  /*72b0*/  @P6 PRMT R91, R91, 0x654, R92 ;  /* 0x000006545b5b6816 */ /* 0x000fe4000000005c */
[----:B------:R-:W-:Y:S01]  /*72c0*/  LEA R92, R43, UR48, 0x3 ;  /* 0x000000302b5c7c11 */ /* 0x000fe2000f8e18ff */
[C---:B--2---:R-:W-:Y:S01]  /*72d0*/  FMUL R0, R32.reuse, R4 ;  /* 0x0000000420007220 */ /* 0x044fe20000400000 */
[C---:B------:R-:W-:Y:S01]  /*72e0*/  FMUL R2, R32.reuse, R5 ;  /* 0x0000000520027220 */ /* 0x040fe20000400000 */
[C---:B------:R-:W-:Y:S01]  /*72f0*/  FMUL R3, R32.reuse, R6 ;  /* 0x0000000620037220 */ /* 0x040fe20000400000 */
[----:B------:R-:W-:Y:S01]  /*7300*/  FMUL R7, R32, R7 ;  /* 0x0000000720077220 */ /* 0x000fe20000400000 */
[C---:B------:R-:W-:Y:S01]  /*7310*/  FFMA R36, R35.reuse, R20, R0 ;  /* 0x0000001423247223 */ /* 0x040fe20000000000 */
[----:B------:R-:W-:Y:S01]  /*7320*/  LOP3.LUT R20, R58, 0xffffe000, RZ, 0xc0, !PT ;  /* 0xffffe0003a147812 */ /* 0x000fe200078ec0ff */
[C---:B------:R-:W-:Y:S01]  /*7330*/  FFMA R37, R35.reuse, R21, R2 ;  /* 0x0000001523257223 */ /* 0x040fe20000000002 */
[----:B------:R-:W-:Y:S01]  /*7340*/  LOP3.LUT R21, R48, 0xffffe000, RZ, 0xc0, !PT ;  /* 0xffffe00030157812 */ /* 0x000fe200078ec0ff */
[----:B------:R-:W-:Y:S01]  /*7350*/  FMUL R4, R32, R8 ;  /* 0x0000000820047220 */ /* 0x000fe20000400000 */
[----:B------:R-:W-:Y:S01]  /*7360*/  F2FP.TF32.F32.PACK_B R36, R36 ;  /* 0x00000024ff24723e */ /* 0x000fe200024050ff */
[C---:B------:R-:W-:Y:S01]  /*7370*/  FFMA R38, R35.reuse, R20, R3 ;  /* 0x0000001423267223 */ /* 0x040fe20000000003 */
[----:B------:R-:W-:Y:S01]  /*7380*/  LOP3.LUT R20, R54, 0xffffe000, RZ, 0xc0, !PT ;  /* 0xffffe00036147812 */ /* 0x000fe200078ec0ff */
[----:B------:R-:W-:Y:S01]  /*7390*/  FFMA R39, R35, R40, R7 ;  /* 0x0000002823277223 */ /* 0x000fe20000000007 */
[----:B------:R-:W-:Y:S01]  /*73a0*/  LOP3.LUT R40, R55, 0xffffe000, RZ, 0xc0, !PT ;  /* 0xffffe00037287812 */ /* 0x000fe200078ec0ff */
[C---:B------:R-:W-:Y:S01]  /*73b0*/  FMUL R5, R32.reuse, R9 ;  /* 0x0000000920057220 */ /* 0x040fe20000400000 */
[C---:B------:R-:W-:Y:S01]  /*73c0*/  FMUL R6, R32.reuse, R10 ;  /* 0x0000000a20067220 */ /* 0x040fe20000400000 */
[C---:B------:R-:W-:Y:S01]  /*73d0*/  FMUL R11, R32.reuse, R11 ;  /* 0x0000000b200b7220 */ /* 0x040fe20000400000 */
[----:B------:R-:W-:Y:S01]  /*73e0*/  F2FP.TF32.F32.PACK_B R37, R37 ;  /* 0x00000025ff25723e */ /* 0x000fe200024050ff */
[C---:B------:R-:W-:Y:S01]  /*73f0*/  FFMA R4, R35.reuse, R41, R4 ;  /* 0x0000002923047223 */ /* 0x040fe20000000004 */
[----:B------:R-:W-:Y:S01]  /*7400*/  F2FP.TF32.F32.PACK_B R38, R38 ;  /* 0x00000026ff26723e */ /* 0x000fe200024050ff */
[C---:B------:R-:W-:Y:S01]  /*7410*/  FFMA R5, R35.reuse, R42, R5 ;  /* 0x0000002a23057223 */ /* 0x040fe20000000005 */
[----:B------:R-:W-:Y:S01]  /*7420*/  F2FP.TF32.F32.PACK_B R39, R39 ;  /* 0x00000027ff27723e */ /* 0x000fe200024050ff */
[C---:B------:R-:W-:Y:S01]  /*7430*/  FFMA R6, R35.reuse, R20, R6 ;  /* 0x0000001423067223 */ /* 0x040fe20000000006 */
[----:B------:R-:W-:Y:S01]  /*7440*/  FFMA R7, R35, R40, R11 ;  /* 0x0000002823077223 */ /* 0x000fe2000000000b */
        /* <DEDUP_REMOVED lines=47> */
[----:B------:R-:W-:Y:S02]  /*7740*/  UIADD3 UR12, UP0, UPT, UR52, 0x680, URZ ;  /* 0x00000680340c7890 */ /* 0x000fe4000ff1e0ff */
[----:B------:R-:W-:Y:S02]  /*7750*/  UIADD3 UR9, UPT, UPT, UR41, 0x10, URZ ;  /* 0x0000001029097890 */ /* 0x000fe4000fffe0ff */
[----:B------:R-:W-:Y:S02]  /*7760*/  UIADD3 UR8, UPT, UPT, UR48, 0x2200, URZ ;  /* 0x0000220030087890 */ /* 0x000fe4000fffe0ff */
[----:B------:R-:W-:Y:S01]  /*7770*/  UIADD3.X UR13, UPT, UPT, URZ, UR53, URZ, UP0, !UPT ;  /* 0x00000035ff0d7290 */ /* 0x000fe200087fe4ff */
[----:B------:R-:W-:Y:S01]  /*7780*/  UMOV UR10, UR42 ;  /* 0x0000002a000a7c82 */ /* 0x000fe20008000000 */
[----:B------:R-:W-:Y:S01]  /*7790*/  UMOV UR11, UR36 ;  /* 0x00000024000b7c82 */ /* 0x000fe20008000000 */
[----:B------:R-:W-:Y:S02]  /*77a0*/  UIADD3 UR5, UPT, UPT, UR41, 0x50, URZ ;  /* 0x0000005029057890 */ /* 0x000fe4000fffe0ff */
[----:B------:R-:W-:Y:S01]  /*77b0*/  UIADD3 UR4, UPT, UPT, UR48, 0x3200, URZ ;  /* 0x0000320030047890 */ /* 0x000fe2000fffe0ff */
[----:B------:R-:W-:Y:S03]  /*77c0*/  UMOV UR6, UR42 ;  /* 0x0000002a00067c82 */ /* 0x000fe60008000000 */
[----:B------:R2:W-:Y:S01]  /*77d0*/  UTMASTG.3D [UR8], [UR12] ;  /* 0x000000080c0073b5 */ /* 0x0005e20008010000 */
[----:B------:R-:W-:Y:S04]  /*77e0*/  UMOV UR7, UR36 ;  /* 0x0000002400077c82 */ /* 0x000fe80008000000 */
[----:B------:R2:W-:Y:S01]  /*77f0*/  UTMASTG.3D [UR4], [UR12] ;  /* 0x000000040c0073b5 */ /* 0x0005e20008010000 */
[----:B------:R0:W-:Y:S01]  /*7800*/  UTMACMDFLUSH ;  /* 0x00000000000079b7 */ /* 0x0001e20000000000 */
[----:B--2---:R-:W-:Y:S04]  /*7810*/  DEPBAR.LE SB0, 0x1 ;  /* 0x000080400000791a */ /* 0x004fe80000000000 */
.L_x_126:
[----:B------:R-:W-:Y:S05]  /*7820*/  BSYNC.RECONVERGENT B0 ;  /* 0x0000000000007941 */ /* 0x000fea0003800200 */
.L_x_125:
[----:B------:R-:W-:Y:S01]  /*7830*/  BAR.SYNC.DEFER_BLOCKING 0x1, 0x80 ;  /* 0x0042000000007b1d */ /* 0x000fe20000010000 */
[----:B------:R-:W-:Y:S04]  /*7840*/  UIADD3 UR40, UPT, UPT, UR51, 0x1, URZ ;  /* 0x0000000133287890 */ /* 0x000fe8000fffe0ff */
[----:B------:R-:W-:Y:S04]  /*7850*/  UISETP.NE.AND UP0, UPT, UR40, 0x4, UPT ;  /* 0x000000042800788c */ /* 0x000fe8000bf05270 */
[----:B------:R-:W-:Y:S01]  /*7860*/  USEL UR40, UR40, URZ, UP0 ;  /* 0x000000ff28287287 */ /* 0x000fe20008000000 */
[----:B------:R2:W-:Y:S01]  /*7870*/  @P6 SYNCS.ARRIVE.TRANS64.RED.A1T0 RZ, [R91+URZ], RZ ;  /* 0x000000ff5bff69a7 */ /* 0x0005e200081004ff */
[----:B------:R-:W-:Y:S01]  /*7880*/  BSSY B1, `(.L_x_127) ;  /* 0x0000017000017945 */ /* 0x000fe20003800000 */
[----:B------:R-:W4:Y:S02]  /*7890*/  @P6 SYNCS.PHASECHK.TRANS64.TRYWAIT P0, [R92+URZ+0x40], R93 ;  /* 0x0000405d5c0065a7 */ /* 0x000f2400080011ff */
[----:B----4-:R-:W-:Y:S01]  /*78a0*/  @P6 SEL R89, RZ, 0x1, !P0 ;  /* 0x00000001ff596807 */ /* 0x010fe20004000000 */
[----:B--2---:R-:W-:Y:S06]  /*78b0*/  @!P6 BRA `(.L_x_128) ;  /* 0x00000000004ce947 */ /* 0x004fec0003800000 */
        /* <DEDUP_REMOVED lines=9> */
[----:B------:R-:W-:Y:S04]  /*7950*/  SHF.L.U32 R5, R77, 0x1f, RZ ;  /* 0x0000001f4d057819 */ /* 0x000fe800000006ff */
[----:B------:R-:W1:Y:S02]  /*7960*/  SYNCS.PHASECHK.TRANS64.TRYWAIT P0, [R92+URZ+0x40], R5 ;  /* 0x000040055c0075a7 */ /* 0x000e6400080011ff */
[----:B-1----:R-:W-:Y:S05]  /*7970*/  @!P0 BRA `(.L_x_131) ;  /* 0x0000002000588947 */ /* 0x002fea0003800000 */
.L_x_130:
[----:B------:R-:W-:Y:S05]  /*7980*/  BSYNC B0 ;  /* 0x0000000000007941 */ /* 0x000fea0003800000 */
.L_x_129:
[----:B------:R-:W-:Y:S02]  /*7990*/  ISETP.NE.AND P0, PT, R90, RZ, PT ;  /* 0x000000ff5a00720c */ /* 0x000fe40003f05270 */
[----:B------:R-:W-:Y:S11]  /*79a0*/  IADD3 R43, PT, PT, R43, 0x1, RZ ;  /* 0x000000012b2b7810 */ /* 0x000ff60007ffe0ff */
[----:B------:R2:W4:Y:S04]  /*79b0*/  @P0 LDS.128 R56, [R4] ;  /* 0x0000000004380984 */ /* 0x0005280000000c00 */
[----:B------:R2:W1:Y:S04]  /*79c0*/  @P0 LDS.128 R52, [R3+0x10] ;  /* 0x0000100003340984 */ /* 0x0004680000000c00 */
[----:B------:R2:W1:Y:S04]  /*79d0*/  @P0 LDS.128 R48, [R2+0x20] ;  /* 0x0000200002300984 */ /* 0x0004680000000c00 */
[----:B------:R2:W1:Y:S02]  /*79e0*/  @P0 LDS.128 R44, [R0+0x30] ;  /* 0x00003000002c0984 */ /* 0x0004640000000c00 */
.L_x_128:
[----:B------:R-:W-:Y:S05]  /*79f0*/  BSYNC B1 ;  /* 0x0000000000017941 */ /* 0x000fea0003800000 */
.L_x_127:
[----:B--2---:R-:W-:Y:S05]  /*7a00*/  VIADD R3, R34, 0x20 ;  /* 0x0000002022037836 */ /* 0x004fea0000000000 */
[----:B------:R-:W-:Y:S04]  /*7a10*/  SHF.R.U32.HI R3, RZ, 0x15, R3 ;  /* 0x00000015ff037819 */ /* 0x000fe80000011603 */
[----:B------:R-:W-:Y:S11]  /*7a20*/  LOP3.LUT P0, RZ, R3, 0x3, R72, 0x48, !PT ;  /* 0x0000000303ff7812 */ /* 0x000ff60007804848 */
[----:B------:R-:W-:Y:S02]  /*7a30*/  @!UPT UIADD3 URZ, UPT, UPT, URZ, URZ, URZ ;  /* 0x000000fffffff290 */ /* 0x000fe4000fffe0ff */
[----:B------:R-:W-:Y:S05]  /*7a40*/  @!P0 BRA `(.L_x_132) ;  /* 0x0000000000408947 */ /* 0x000fea0003800000 */
[----:B------:R-:W2:Y:S01]  /*7a50*/  LDCU.64 UR8, c[0x4][0x70] ;  /* 0x01000e00ff0877ac */ /* 0x000ea20008000a00 */
[----:B------:R-:W-:Y:S01]  /*7a60*/  MOV R3, 0x0 ;  /* 0x0000000000037802 */ /* 0x000fe20000000f00 */
[----:B-1----:R-:W-:Y:S02]  /*7a70*/  HFMA2 R12, -RZ, RZ, 0, 5.9604644775390625e-08 ;  /* 0x00000001ff0c7431 */ /* 0x002fe400000001ff */
[----:B------:R-:W-:Y:S02]  /*7a80*/  IMAD.MOV.U32 R8, RZ, RZ, 0x192 ;  /* 0x00000192ff087424 */ /* 0x000fe400078e00ff */
[----:B------:R-:W-:Y:S01]  /*7a90*/  IMAD.MOV.U32 R13, RZ, RZ, RZ ;  /* 0x000000ffff0d7224 */ /* 0x000fe200078e00ff */
[----:B------:R-:W1:Y:S01]  /*7aa0*/  LDCU.64 UR6, c[0x4][0x78] ;  /* 0x01000f00ff0677ac */ /* 0x000e620008000a00 */
[----:B------:R-:W3:Y:S01]  /*7ab0*/  LDC.64 R2, c[0x4][R3] ;  /* 0x0100000003027b82 */ /* 0x000ee20000000a00 */
[----:B------:R-:W5:Y:S01]  /*7ac0*/  LDCU.64 UR4, c[0x4][0x10] ;  /* 0x01000200ff0477ac */ /* 0x000f620008000a00 */
[----:B--2---:R-:W-:Y:S01]  /*7ad0*/  MOV R5, UR9 ;  /* 0x0000000900057c02 */ /* 0x004fe20008000f00 */
[----:B------:R-:W-:Y:S01]  /*7ae0*/  IMAD.U32 R4, RZ, RZ, UR8 ;  /* 0x00000008ff047e24 */ /* 0x000fe2000f8e00ff */
[----:B-1----:R-:W-:Y:S01]  /*7af0*/  MOV R7, UR7 ;  /* 0x0000000700077c02 */ /* 0x002fe20008000f00 */
[----:B------:R-:W-:Y:S01]  /*7b00*/  IMAD.U32 R6, RZ, RZ, UR6 ;  /* 0x00000006ff067e24 */ /* 0x000fe2000f8e00ff */
[----:B-----5:R-:W-:Y:S01]  /*7b10*/  MOV R11, UR5 ;  /* 0x00000005000b7c02 */ /* 0x020fe20008000f00 */
[----:B------:R-:W-:Y:S02]  /*7b20*/  IMAD.U32 R10, RZ, RZ, UR4 ;  /* 0x00000004ff0a7e24 */ /* 0x000fe4000f8e00ff */
[----:B------:R-:W-:Y:S07]  /*7b30*/  LEPC R20, `(.L_x_132) ;  /* 0x000000001014794e */ /* 0x000fee0000000000 */
[----:B---34-:R-:W-:Y:S05]  /*7b40*/  CALL.ABS.NOINC R2 ;  /* 0x0000000002007343 */ /* 0x018fea0003c00000 */
.L_x_132:
[----:B----4-:R-:W-:Y:S01]  /*7b50*/  LOP3.LUT R20, R56, 0xffffe000, RZ, 0xc0, !PT ;  /* 0xffffe00038147812 */ /* 0x010fe200078ec0ff */
[----:B------:R-:W-:Y:S05]  /*7b60*/  WARPSYNC.ALL ;  /* 0x0000000000007948 */ /* 0x000fea0003800000 */
[----:B------:R-:W-:Y:S01]  /*7b70*/  R2UR UR4, R34 ;  /* 0x00000000220472ca */ /* 0x000fe200000e0000 */
[----:B-1----:R-:W-:Y:S01]  /*7b80*/  IMAD.U32 R92, RZ, RZ, UR40 ;  /* 0x00000028ff5c7e24 */ /* 0x002fe2000f8e00ff */
        /* <DEDUP_REMOVED lines=8> */
[----:B------:R-:W1:Y:S10]  /*7c10*/  LDTM.x16 R4, tmem[UR4+0x20] ;  /* 0x00002004000479ee */ /* 0x000e740008240000 */
[----:B------:R-:W-:Y:S02]  /*7c20*/  @P6 LEA R92, R92, UR48, 0x3 ;  /* 0x000000305c5c6c11 */ /* 0x000fe4000f8e18ff */
[----:B------:R-:W-:Y:S03]  /*7c30*/  @P6 SHF.L.U32 R93, R77, 0x1f, RZ ;  /* 0x0000001f4d5d6819 */ /* 0x000fe600000006ff */
[----:B------:R-:W-:Y:S05]  /*7c40*/  @P6 VIADD R92, R92, 0x60 ;  /* 0x000000605c5c6836 */ /* 0x000fea0000000000 */
[----:B------:R-:W-:Y:S02]  /*7c50*/  @P6 PRMT R91, R91, 0x654, R92 ;  /* 0x000006545b5b6816 */ /* 0x000fe4000000005c */
[----:B------:R-:W-:Y:S01]  /*7c60*/  LEA R92, R43, UR48, 0x3 ;  /* 0x000000302b5c7c11 */ /* 0x000fe2000f8e18ff */
[C---:B-1----:R-:W-:Y:S01]  /*7c70*/  FMUL R0, R32.reuse, R4 ;  /* 0x0000000420007220 */ /* 0x042fe20000400000 */
        /* <DEDUP_REMOVED lines=84> */
.L_x_134:
[----:B------:R-:W-:Y:S05]  /*81c0*/  BSYNC.RECONVERGENT B0 ;  /* 0x0000000000007941 */ /* 0x000fea0003800200 */
.L_x_133:
        /* <DEDUP_REMOVED lines=13> */
[C---:B------:R-:W-:Y:S01]  /*82a0*/  @P1 IMAD R3, R43.reuse, 0x2000, R80 ;  /* 0x000020002b031824 */ /* 0x040fe200078e0250 */
[C---:B------:R-:W-:Y:S01]  /*82b0*/  @P1 LEA R0, R43.reuse, R78, 0xd ;  /* 0x0000004e2b001211 */ /* 0x040fe200078e68ff */
[C---:B------:R-:W-:Y:S02]  /*82c0*/  @P1 IMAD R2, R43.reuse, 0x2000, R79 ;  /* 0x000020002b021824 */ /* 0x040fe400078e024f */
[----:B------:R-:W-:Y:S01]  /*82d0*/  @P1 IMAD R43, R43, 0x2000, R86 ;  /* 0x000020002b2b1824 */ /* 0x000fe200078e0256 */
[----:B------:R-:W-:Y:S06]  /*82e0*/  @P0 BRA `(.L_x_138) ;  /* 0x00000000000c0947 */ /* 0x000fec0003800000 */
[----:B-1----:R-:W-:Y:S04]  /*82f0*/  SHF.L.U32 R5, R77, 0x1f, RZ ;  /* 0x0000001f4d057819 */ /* 0x002fe800000006ff */
[----:B------:R-:W1:Y:S02]  /*8300*/  SYNCS.PHASECHK.TRANS64.TRYWAIT P0, [R92+URZ+0x40], R5 ;  /* 0x000040055c0075a7 */ /* 0x000e6400080011ff */
[----:B-1----:R-:W-:Y:S05]  /*8310*/  @!P0 BRA `(.L_x_139) ;  /* 0x0000001800048947 */ /* 0x002fea0003800000 */
.L_x_138:
[----:B------:R-:W-:Y:S05]  /*8320*/  BSYNC B0 ;  /* 0x0000000000007941 */ /* 0x000fea0003800000 */
.L_x_137:
[----:B------:R-:W-:Y:S11]  /*8330*/  ISETP.NE.AND P0, PT, R90, RZ, PT ;  /* 0x000000ff5a00720c */ /* 0x000ff60003f05270 */
[----:B------:R-:W-:Y:S02]  /*8340*/  @!UPT UIADD3 URZ, UPT, UPT, URZ, URZ, URZ ;  /* 0x000000fffffff290 */ /* 0x000fe4000fffe0ff */
[----:B------:R2:W4:Y:S04]  /*8350*/  @P0 LDS.128 R56, [R3] ;  /* 0x0000000003380984 */ /* 0x0005280000000c00 */
[----:B------:R2:W1:Y:S04]  /*8360*/  @P0 LDS.128 R52, [R2+0x10] ;  /* 0x0000100002340984 */ /* 0x0004680000000c00 */
[----:B------:R2:W1:Y:S04]  /*8370*/  @P0 LDS.128 R48, [R0+0x20] ;  /* 0x0000200000300984 */ /* 0x0004680000000c00 */
[----:B------:R2:W1:Y:S02]  /*8380*/  @P0 LDS.128 R44, [R43+0x30] ;  /* 0x000030002b2c0984 */ /* 0x0004640000000c00 */
.L_x_136:
[----:B------:R-:W-:Y:S05]  /*8390*/  BSYNC B1 ;  /* 0x0000000000017941 */ /* 0x000fea0003800000 */
.L_x_135:
        /* <DEDUP_REMOVED lines=21> */
.L_x_140:
[----:B------:R-:W-:Y:S01]  /*84f0*/  ISETP.NE.AND P0, PT, R82, RZ, PT ;  /* 0x000000ff5200720c */ /* 0x000fe20003f05270 */
[----:B------:R-:W-:Y:S05]  /*8500*/  WARPSYNC.ALL ;  /* 0x0000000000007948 */ /* 0x000fea0003800000 */
[----:B------:R-:W-:Y:S01]  /*8510*/  R2UR UR4, R34 ;  /* 0x00000000220472ca */ /* 0x000fe200000e0000 */
[----:B------:R-:W-:Y:S01]  /*8520*/  VIADD R88, R88, 0xd0 ;  /* 0x000000d058587836 */ /* 0x000fe20000000000 */
[----:B----4-:R-:W-:Y:S01]  /*8530*/  LOP3.LUT R0, R56, 0xffffe000, RZ, 0xc0, !PT ;  /* 0xffffe00038007812 */ /* 0x010fe200078ec0ff */
[----:B------:R-:W-:Y:S01]  /*8540*/  BSSY.RECONVERGENT B0, `(.L_x_141) ;  /* 0x000005e000007945 */ /* 0x000fe20003800200 */
[----:B------:R-:W-:Y:S02]  /*8550*/  LOP3.LUT R2, R57, 0xffffe000, RZ, 0xc0, !PT ;  /* 0xffffe00039027812 */ /* 0x000fe400078ec0ff */
[----:B------:R-:W-:Y:S02]  /*8560*/  LOP3.LUT R3, R58, 0xffffe000, RZ, 0xc0, !PT ;  /* 0xffffe0003a037812 */ /* 0x000fe400078ec0ff */
[----:B------:R-:W-:Y:S02]  /*8570*/  LOP3.LUT R20, R59, 0xffffe000, RZ, 0xc0, !PT ;  /* 0xffffe0003b147812 */ /* 0x000fe400078ec0ff */
[----:B-1----:R-:W-:Y:S02]  /*8580*/  LOP3.LUT R21, R52, 0xffffe000, RZ, 0xc0, !PT ;  /* 0xffffe00034157812 */ /* 0x002fe400078ec0ff */
[----:B------:R-:W-:Y:S01]  /*8590*/  LOP3.LUT R36, R53, 0xffffe000, RZ, 0xc0, !PT ;  /* 0xffffe00035247812 */ /* 0x000fe200078ec0ff */
[----:B------:R-:W1:Y:S01]  /*85a0*/  LDTM.x16 R4, tmem[UR4+0x30] ;  /* 0x00003004000479ee */ /* 0x000e620008240000 */
[----:B------:R-:W-:Y:S01]  /*85b0*/  LOP3.LUT R37, R54, 0xffffe000, RZ, 0xc0, !PT ;  /* 0xffffe00036257812 */ /* 0x000fe200078ec0ff */
[----:B------:R-:W-:Y:S01]  /*85c0*/  NOP ;  /* 0x0000000000007918 */ /* 0x000fe20000000000 */
[----:B------:R-:W-:Y:S02]  /*85d0*/  LOP3.LUT R38, R55, 0xffffe000, RZ, 0xc0, !PT ;  /* 0xffffe00037267812 */ /* 0x000fe400078ec0ff */
[----:B------:R-:W-:Y:S02]  /*85e0*/  LOP3.LUT R88, R88, 0xfefffff8, RZ, 0xc0, !PT ;  /* 0xfefffff858587812 */ /* 0x000fe400078ec0ff */
[----:B------:R-:W-:Y:S02]  /*85f0*/  LOP3.LUT R39, R48, 0xffffe000, RZ, 0xc0, !PT ;  /* 0xffffe00030277812 */ /* 0x000fe400078ec0ff */
[----:B------:R-:W-:Y:S01]  /*8600*/  LOP3.LUT R40, R49, 0xffffe000, RZ, 0xc0, !PT ;  /* 0xffffe00031287812 */ /* 0x000fe200078ec0ff */
[----:B-1----:R1:W-:Y:S01]  /*8610*/  SYNCS.ARRIVE.TRANS64.RED.A1T0 RZ, [R88+URZ], RZ ;  /* 0x000000ff58ff79a7 */ /* 0x0023e200081004ff */
[----:B------:R-:W-:Y:S02]  /*8620*/  LOP3.LUT R41, R50, 0xffffe000, RZ, 0xc0, !PT ;  /* 0xffffe00032297812 */ /* 0x000fe400078ec0ff */
[----:B------:R-:W-:Y:S02]  /*8630*/  LOP3.LUT R42, R51, 0xffffe000, RZ, 0xc0, !PT ;  /* 0xffffe000332a7812 */ /* 0x000fe400078ec0ff */
[----:B------:R-:W-:Y:S02]  /*8640*/  LOP3.LUT R43, R44, 0xffffe000, RZ, 0xc0, !PT ;  /* 0xffffe0002c2b7812 */ /* 0x000fe400078ec0ff */
[----:B------:R-:W-:Y:S02]  /*8650*/  LOP3.LUT R44, R45, 0xffffe000, RZ, 0xc0, !PT ;  /* 0xffffe0002d2c7812 */ /* 0x000fe400078ec0ff */
[----:B------:R-:W-:Y:S02]  /*8660*/  LOP3.LUT R45, R46, 0xffffe000, RZ, 0xc0, !PT ;  /* 0xffffe0002e2d7812 */ /* 0x000fe400078ec0ff */
[----:B------:R-:W-:Y:S01]  /*8670*/  LOP3.LUT R46, R47, 0xffffe000, RZ, 0xc0, !PT ;  /* 0xffffe0002f2e7812 */ /* 0x000fe200078ec0ff */
[C---:B------:R-:W-:Y:S01]  /*8680*/  FMUL R4, R32.reuse, R4 ;  /* 0x0000000420047220 */ /* 0x040fe20000400000 */
[C---:B------:R-:W-:Y:S01]  /*8690*/  FMUL R5, R32.reuse, R5 ;  /* 0x0000000520057220 */ /* 0x040fe20000400000 */
[C---:B------:R-:W-:Y:S01]  /*86a0*/  FMUL R6, R32.reuse, R6 ;  /* 0x0000000620067220 */ /* 0x040fe20000400000 */
[C---:B------:R-:W-:Y:S01]  /*86b0*/  FMUL R7, R32.reuse, R7 ;  /* 0x0000000720077220 */ /* 0x040fe20000400000 */
[C---:B------:R-:W-:Y:S01]  /*86c0*/  FFMA R4, R35.reuse, R0, R4 ;  /* 0x0000000023047223 */ /* 0x040fe20000000004 */
[C---:B------:R-:W-:Y:S01]  /*86d0*/  FFMA R5, R35.reuse, R2, R5 ;  /* 0x0000000223057223 */ /* 0x040fe20000000005 */
[C---:B------:R-:W-:Y:S01]  /*86e0*/  FFMA R6, R35.reuse, R3, R6 ;  /* 0x0000000323067223 */ /* 0x040fe20000000006 */
[C---:B------:R-:W-:Y:S01]  /*86f0*/  FFMA R7, R35.reuse, R20, R7 ;  /* 0x0000001423077223 */ /* 0x040fe20000000007 */
[C---:B------:R-:W-:Y:S01]  /*8700*/  FMUL R8, R32.reuse, R8 ;  /* 0x0000000820087220 */ /* 0x040fe20000400000 */
        /* <DEDUP_REMOVED lines=9> */
[----:B------:R-:W-:Y:S01]  /*87a0*/  F2FP.TF32.F32.PACK_B R7, R7 ;  /* 0x00000007ff07723e */ /* 0x000fe200024050ff */
[C---:B------:R-:W-:Y:S01]  /*87b0*/  FFMA R11, R35.reuse, R38, R11 ;  /* 0x00000026230b7223 */ /* 0x040fe2000000000b */
[C---:B------:R-:W-:Y:S01]  /*87c0*/  FMUL R12, R32.reuse, R12 ;  /* 0x0000000c200c7220 */ /* 0x040fe20000400000 */
[----:B------:R-:W-:Y:S01]  /*87d0*/  F2FP.TF32.F32.PACK_B R8, R8 ;  /* 0x00000008ff08723e */ /* 0x000fe200024050ff */
[C---:B------:R-:W-:Y:S01]  /*87e0*/  FMUL R13, R32.reuse, R13 ;  /* 0x0000000d200d7220 */ /* 0x040fe20000400000 */
[----:B------:R1:W-:Y:S01]  /*87f0*/  STS.128 [R80+0x6000], R4 ;  /* 0x0060000450007388 */ /* 0x0003e20000000c00 */
        /* <DEDUP_REMOVED lines=8> */
[C---:B------:R-:W-:Y:S01]  /*8880*/  FFMA R15, R35.reuse, R42, R15 ;  /* 0x0000002a230f7223 */ /* 0x040fe2000000000f */
[C---:B------:R-:W-:Y:S01]  /*8890*/  FMUL R16, R32.reuse, R16 ;  /* 0x0000001020107220 */ /* 0x040fe20000400000 */
[----:B------:R-:W-:Y:S01]  /*88a0*/  F2FP.TF32.F32.PACK_B R12, R12 ;  /* 0x0000000cff0c723e */ /* 0x000fe200024050ff */
[----:B------:R1:W-:Y:S01]  /*88b0*/  STS.128 [R79+0x6010], R8 ;  /* 0x006010084f007388 */ /* 0x0003e20000000c00 */
[C---:B------:R-:W-:Y:S01]  /*88c0*/  FMUL R17, R32.reuse, R17 ;  /* 0x0000001120117220 */ /* 0x040fe20000400000 */
[C---:B------:R-:W-:Y:S01]  /*88d0*/  FMUL R18, R32.reuse, R18 ;  /* 0x0000001220127220 */ /* 0x040fe20000400000 */
[----:B------:R-:W-:Y:S01]  /*88e0*/  FMUL R19, R32, R19 ;  /* 0x0000001320137220 */ /* 0x000fe20000400000 */
[----:B------:R-:W-:Y:S01]  /*88f0*/  F2FP.TF32.F32.PACK_B R13, R13 ;  /* 0x0000000dff0d723e */ /* 0x000fe200024050ff */
[C---:B------:R-:W-:Y:S01]  /*8900*/  FFMA R16, R35.reuse, R43, R16 ;  /* 0x0000002b23107223 */ /* 0x040fe20000000010 */
[----:B------:R-:W-:Y:S01]  /*8910*/  F2FP.TF32.F32.PACK_B R14, R14 ;  /* 0x0000000eff0e723e */ /* 0x000fe200024050ff */
[C---:B------:R-:W-:Y:S01]  /*8920*/  FFMA R17, R35.reuse, R44, R17 ;  /* 0x0000002c23117223 */ /* 0x040fe20000000011 */
[----:B------:R-:W-:Y:S01]  /*8930*/  F2FP.TF32.F32.PACK_B R15, R15 ;  /* 0x0000000fff0f723e */ /* 0x000fe200024050ff */
[C---:B------:R-:W-:Y:S01]  /*8940*/  FFMA R18, R35.reuse, R45, R18 ;  /* 0x0000002d23127223 */ /* 0x040fe20000000012 */
[----:B------:R-:W-:Y:S01]  /*8950*/  FFMA R19, R35, R46, R19 ;  /* 0x0000002e23137223 */ /* 0x000fe20000000013 */
[----:B------:R-:W-:Y:S02]  /*8960*/  F2FP.TF32.F32.PACK_B R16, R16 ;  /* 0x00000010ff10723e */ /* 0x000fe400024050ff */
[----:B------:R1:W-:Y:S01]  /*8970*/  STS.128 [R78+0x6020], R12 ;  /* 0x0060200c4e007388 */ /* 0x0003e20000000c00 */
[----:B------:R-:W-:Y:S02]  /*8980*/  F2FP.TF32.F32.PACK_B R17, R17 ;  /* 0x00000011ff11723e */ /* 0x000fe400024050ff */
        /* <DEDUP_REMOVED lines=25> */
.L_x_142:
[----:B------:R-:W-:Y:S05]  /*8b20*/  BSYNC.RECONVERGENT B0 ;  /* 0x0000000000007941 */ /* 0x000fea0003800200 */
.L_x_141:
[----:B------:R-:W-:Y:S01]  /*8b30*/  BAR.SYNC.DEFER_BLOCKING 0x1, 0x80 ;  /* 0x0042000000007b1d */ /* 0x000fe20000010000 */
[----:B------:R-:W-:Y:S01]  /*8b40*/  UISETP.NE.AND UP0, UPT, UR49, -0x4, UPT ;  /* 0xfffffffc3100788c */ /* 0x000fe2000bf05270 */
[----:B------:R-:W-:Y:S08]  /*8b50*/  IADD3 R0, PT, PT, R30, 0x1, RZ ;  /* 0x000000011e007810 */ /* 0x000ff00007ffe0ff */
[----:B------:R-:W-:Y:S05]  /*8b60*/  BRA.U !UP0, `(.L_x_143) ;  /* 0x0000000108287547 */ /* 0x000fea000b800000 */
[----:B------:R-:W-:Y:S01]  /*8b70*/  ISETP.NE.AND P0, PT, R87, RZ, PT ;  /* 0x000000ff5700720c */ /* 0x000fe20003f05270 */
[----:B------:R-:W-:Y:S01]  /*8b80*/  IMAD.U32 R3, RZ, RZ, UR51 ;  /* 0x00000033ff037e24 */ /* 0x000fe2000f8e00ff */
[----:B------:R-:W-:Y:S01]  /*8b90*/  UIADD3 UR51, UPT, UPT, UR51, 0x1, URZ ;  /* 0x0000000133337890 */ /* 0x000fe2000fffe0ff */
[----:B------:R-:W-:Y:S03]  /*8ba0*/  IMAD.U32 R2, RZ, RZ, UR37 ;  /* 0x00000025ff027e24 */ /* 0x000fe6000f8e00ff */
[----:B------:R-:W-:Y:S04]  /*8bb0*/  UISETP.NE.AND UP0, UPT, UR51, 0x4, UPT ;  /* 0x000000043300788c */ /* 0x000fe8000bf05270 */
[----:B------:R-:W-:Y:S03]  /*8bc0*/  USEL UR51, UR51, URZ, UP0 ;  /* 0x000000ff33337287 */ /* 0x000fe60008000000 */
[----:B------:R-:W-:Y:S05]  /*8bd0*/  @P0 LEA R3, R3, UR48, 0x3 ;  /* 0x0000003003030c11 */ /* 0x000fea000f8e18ff */
[----:B------:R-:W-:Y:S05]  /*8be0*/  @P0 VIADD R3, R3, 0x60 ;  /* 0x0000006003030836 */ /* 0x000fea0000000000 */
[----:B------:R-:W-:Y:S04]  /*8bf0*/  @P0 PRMT R2, R2, 0x654, R3 ;  /* 0x0000065402020816 */ /* 0x000fe80000000003 */
[----:B------:R2:W-:Y:S03]  /*8c00*/  @P0 SYNCS.ARRIVE.TRANS64.RED.A1T0 RZ, [R2+URZ], RZ ;  /* 0x000000ff02ff09a7 */ /* 0x0005e600081004ff */
.L_x_143:
[----:B------:R-:W-:Y:S01]  /*8c10*/  ISETP.NE.AND P2, PT, R83, RZ, PT ;  /* 0x000000ff5300720c */ /* 0x000fe20003f45270 */
[----:B------:R-:W-:Y:S01]  /*8c20*/  UIADD3 UR49, UPT, UPT, UR49, 0x4, URZ ;  /* 0x0000000431317890 */ /* 0x000fe2000fffe0ff */
[----:B------:R-:W-:Y:S01]  /*8c30*/  ISETP.NE.AND P0, PT, R85, 0x2, PT ;  /* 0x000000025500780c */ /* 0x000fe20003f05270 */
[----:B------:R-:W-:Y:S01]  /*8c40*/  IMAD.IADD R20, R29, 0x1, R66 ;  /* 0x000000011d147824 */ /* 0x000fe200078e0242 */
[----:B------:R-:W-:Y:S01]  /*8c50*/  ISETP.NE.AND P1, PT, R0, 0x4, PT ;  /* 0x000000040000780c */ /* 0x000fe20003f25270 */
[----:B------:R-:W-:Y:S01]  /*8c60*/  IMAD.IADD R21, R31, 0x1, R68 ;  /* 0x000000011f157824 */ /* 0x000fe200078e0244 */
[----:B--2---:R-:W-:Y:S02]  /*8c70*/  SEL R2, RZ, 0x1, P0 ;  /* 0x00000001ff027807 */ /* 0x004fe40000000000 */
[----:B------:R-:W-:Y:S02]  /*8c80*/  SEL R3, RZ, 0x1, P1 ;  /* 0x00000001ff037807 */ /* 0x000fe40000800000 */
[----:B------:R-:W-:Y:S02]  /*8c90*/  LOP3.LUT R75, R75, R2, RZ, 0x3c, !PT ;  /* 0x000000024b4b7212 */ /* 0x000fe400078e3cff */
[----:B------:R-:W-:Y:S02]  /*8ca0*/  LOP3.LUT R76, R76, R3, RZ, 0x3c, !PT ;  /* 0x000000034c4c7212 */ /* 0x000fe400078e3cff */
[----:B------:R-:W-:Y:S02]  /*8cb0*/  @P2 R2UR UR36, R74 ;  /* 0x000000004a2422ca */ /* 0x000fe400000e0000 */
[----:B------:R-:W-:Y:S02]  /*8cc0*/  SEL R85, R85, RZ, P0 ;  /* 0x000000ff55557207 */ /* 0x000fe40000000000 */
[----:B------:R-:W-:Y:S01]  /*8cd0*/  SEL R30, R0, RZ, P1 ;  /* 0x000000ff001e7207 */ /* 0x000fe20000800000 */
[----:B------:R-:W-:Y:S10]  /*8ce0*/  @P2 BRA `(.L_x_144) ;  /* 0xffffffcc00082947 */ /* 0x000ff4000383ffff */
[----:B------:R-:W-:-:S09]  /*8cf0*/  UISETP.NE.AND UP0, UPT, UR50, URZ, UPT ;  /* 0x000000ff3200728c */ /* 0x000fd2000bf05270 */
[----:B------:R-:W-:Y:S05]  /*8d00*/  BRA.U !UP0, `(.L_x_145) ;  /* 0x0000000108487547 */ /* 0x000fea000b800000 */
[----:B------:R-:W2:Y:S02]  /*8d10*/  LDCU.64 UR4, c[0x0][0x890] ;  /* 0x00011200ff0477ac */ /* 0x000ea40008000a00 */
[----:B--2---:R-:W-:-:S04]  /*8d20*/  UISETP.NE.U32.AND UP0, UPT, UR4, URZ, UPT ;  /* 0x000000ff0400728c */ /* 0x004fc8000bf05070 */
[----:B------:R-:W-:-:S09]  /*8d30*/  UISETP.NE.AND.EX UP0, UPT, UR5, URZ, UPT, UP0 ;  /* 0x000000ff0500728c */ /* 0x000fd2000bf05300 */
[----:B------:R-:W-:Y:S05]  /*8d40*/  BRA.U UP0, `(.L_x_146) ;  /* 0x00000001000c7547 */ /* 0x000fea000b800000 */
[----:B------:R-:W-:-:S13]  /*8d50*/  FSETP.NEU.AND P0, PT, R35, RZ, PT ;  /* 0x000000ff2300720b */ /* 0x000fda0003f0d000 */
[----:B------:R-:W-:Y:S05]  /*8d60*/  @!P0 EXIT ;  /* 0x000000000000894d */ /* 0x000fea0003800000 */
[----:B------:R-:W-:Y:S05]  /*8d70*/  BRA `(.L_x_145) ;  /* 0x00000000002c7947 */ /* 0x000fea0003800000 */
.L_x_146:
[----:B------:R-:W-:Y:S01]  /*8d80*/  ISETP.NE.AND P0, PT, R84, RZ, PT ;  /* 0x000000ff5400720c */ /* 0x000fe20003f05270 */
[----:B------:R-:W-:-:S12]  /*8d90*/  BSSY.RECONVERGENT B0, `(.L_x_145) ;  /* 0x0000009000007945 */ /* 0x000fd80003800200 */
[----:B------:R-:W-:Y:S05]  /*8da0*/  @P0 BRA `(.L_x_147) ;  /* 0x0000000000140947 */ /* 0x000fea0003800000 */
[----:B------:R-:W2:Y:S02]  /*8db0*/  LDCU.64 UR4, c[0x0][0x888] ;  /* 0x00011100ff0477ac */ /* 0x000ea40008000a00 */
[----:B--2---:R-:W-:-:S04]  /*8dc0*/  ISETP.NE.U32.AND P0, PT, RZ, UR4, PT ;  /* 0x00000004ff007c0c */ /* 0x004fc8000bf05070 */
[----:B------:R-:W-:-:S13]  /*8dd0*/  ISETP.NE.AND.EX P0, PT, RZ, UR5, PT, P0 ;  /* 0x00000005ff007c0c */ /* 0x000fda000bf05300 */
[----:B------:R-:W-:Y:S05]  /*8de0*/  @!P0 EXIT ;  /* 0x000000000000894d */ /* 0x000fea0003800000 */
[----:B------:R-:W-:Y:S05]  /*8df0*/  BRA `(.L_x_148) ;  /* 0x0000000000087947 */ /* 0x000fea0003800000 */
.L_x_147:
[----:B------:R-:W-:-:S13]  /*8e00*/  FSETP.NEU.AND P0, PT, R35, RZ, PT ;  /* 0x000000ff2300720b */ /* 0x000fda0003f0d000 */
[----:B------:R-:W-:Y:S05]  /*8e10*/  @!P0 EXIT ;  /* 0x000000000000894d */ /* 0x000fea0003800000 */
.L_x_148:
[----:B------:R-:W-:Y:S05]  /*8e20*/  BSYNC.RECONVERGENT B0 ;  /* 0x0000000000007941 */ /* 0x000fea0003800200 */
.L_x_145:
[----:B------:R-:W-:Y:S01]  /*8e30*/  ULEA UR4, UR51, UR48, 0x3 ;  /* 0x0000003033047291 */ /* 0x000fe2000f8e18ff */
[----:B------:R-:W-:-:S04]  /*8e40*/  DEPBAR.LE SB0, 0x0 ;  /* 0x000080000000791a */ /* 0x000fc80000000000 */
[----:B------:R-:W-:-:S04]  /*8e50*/  UIADD3 UR4, UPT, UPT, UR4, 0x60, URZ ;  /* 0x0000006004047890 */ /* 0x000fc8000fffe0ff */
[----:B------:R-:W-:-:S09]  /*8e60*/  UPRMT UR4, UR37, 0x654, UR4 ;  /* 0x0000065425047896 */ /* 0x000fd20008000004 */
[----:B------:R-:W-:Y:S01]  /*8e70*/  SYNCS.ARRIVE.TRANS64.RED.A1T0 RZ, [UR4], RZ ;  /* 0x000000ffffff79a7 */ /* 0x000fe20008100404 */
[----:B------:R-:W-:Y:S05]  /*8e80*/  EXIT ;  /* 0x000000000000794d */ /* 0x000fea0003800000 */
.L_x_24:
[----:B--2---:R2:W4:Y:S02]  /*8e90*/  SYNCS.PHASECHK.TRANS64.TRYWAIT P0, [R3+URZ+0x100], R2 ;  /* 0x00010002030075a7 */ /* 0x00452400080011ff */
[----:B----4-:R-:W-:Y:S05]  /*8ea0*/  @!P0 NANOSLEEP.SYNCS 0x989680 ;  /* 0x009896800000895d */ /* 0x010fea0003900000 */
[----:B------:R-:W4:Y:S02]  /*8eb0*/  @!P0 SYNCS.PHASECHK.TRANS64 P0, [R3+URZ+0x100], R2 ;  /* 0x00010002030085a7 */ /* 0x000f2400080010ff */
[----:B----4-:R-:W-:Y:S05]  /*8ec0*/  @!P0 BRA `(.L_x_24) ;  /* 0xfffffffc00f08947 */ /* 0x010fea000383ffff */
[----:B------:R-:W-:Y:S05]  /*8ed0*/  BRA `(.L_x_149) ;  /* 0xffffff88004c7947 */ /* 0x000fea000383ffff */
.L_x_27:
[----:B-1----:R-:W-:-:S07]  /*8ee0*/  MOV R2, UR33 ;  /* 0x0000002100027c02 */ /* 0x002fce0008000f00 */
.L_x_150:
[----:B-1----:R1:W2:Y:S02]  /*8ef0*/  SYNCS.PHASECHK.TRANS64.TRYWAIT P0, [R2+URZ+0x20], R5 ;  /* 0x00002005020075a7 */ /* 0x0022a400080011ff */
[----:B--2---:R-:W-:Y:S05]  /*8f00*/  @!P0 NANOSLEEP.SYNCS 0x989680 ;  /* 0x009896800000895d */ /* 0x004fea0003900000 */
[----:B------:R-:W2:Y:S02]  /*8f10*/  @!P0 SYNCS.PHASECHK.TRANS64 P0, [R2+URZ+0x20], R5 ;  /* 0x00002005020085a7 */ /* 0x000ea400080010ff */
[----:B--2---:R-:W-:Y:S05]  /*8f20*/  @!P0 BRA `(.L_x_150) ;  /* 0xfffffffc00f08947 */ /* 0x004fea000383ffff */
[----:B------:R-:W-:Y:S05]  /*8f30*/  BRA `(.L_x_26) ;  /* 0xffffff8800b07947 */ /* 0x000fea000383ffff */
.L_x_34:
[----:B-1----:R-:W-:-:S07]  /*8f40*/  MOV R2, UR33 ;  /* 0x0000002100027c02 */ /* 0x002fce0008000f00 */
.L_x_151:
[----:B-1----:R1:W2:Y:S02]  /*8f50*/  SYNCS.PHASECHK.TRANS64.TRYWAIT P0, [R2+URZ+0x20], R5 ;  /* 0x00002005020075a7 */ /* 0x0022a400080011ff */
[----:B--2---:R-:W-:Y:S05]  /*8f60*/  @!P0 NANOSLEEP.SYNCS 0x989680 ;  /* 0x009896800000895d */ /* 0x004fea0003900000 */
[----:B------:R-:W2:Y:S02]  /*8f70*/  @!P0 SYNCS.PHASECHK.TRANS64 P0, [R2+URZ+0x20], R5 ;  /* 0x00002005020085a7 */ /* 0x000ea400080010ff */
[----:B--2---:R-:W-:Y:S05]  /*8f80*/  @!P0 BRA `(.L_x_151) ;  /* 0xfffffffc00f08947 */ /* 0x004fea000383ffff */
[----:B------:R-:W-:Y:S05]  /*8f90*/  BRA `(.L_x_33) ;  /* 0xffffff8c00987947 */ /* 0x000fea000383ffff */
.L_x_39:
[----:B-1----:R1:W2:Y:S02]  /*8fa0*/  SYNCS.PHASECHK.TRANS64.TRYWAIT P0, [R2+URZ+0x90], R3 ;  /* 0x00009003020075a7 */ /* 0x0022a400080011ff */
[----:B--2---:R-:W-:Y:S05]  /*8fb0*/  @!P0 NANOSLEEP.SYNCS 0x989680 ;  /* 0x009896800000895d */ /* 0x004fea0003900000 */
[----:B------:R-:W2:Y:S02]  /*8fc0*/  @!P0 SYNCS.PHASECHK.TRANS64 P0, [R2+URZ+0x90], R3 ;  /* 0x00009003020085a7 */ /* 0x000ea400080010ff */
[----:B--2---:R-:W-:Y:S05]  /*8fd0*/  @!P0 BRA `(.L_x_39) ;  /* 0xfffffffc00f08947 */ /* 0x004fea000383ffff */
[----:B------:R-:W-:Y:S05]  /*8fe0*/  BRA `(.L_x_152) ;  /* 0xffffff9000607947 */ /* 0x000fea000383ffff */
.L_x_43:
[----:B---3--:R-:W-:-:S07]  /*8ff0*/  MOV R0, UR4 ;  /* 0x0000000400007c02 */ /* 0x008fce0008000f00 */
.L_x_153:
[----:B-1----:R1:W2:Y:S02]  /*9000*/  SYNCS.PHASECHK.TRANS64.TRYWAIT P0, [R0+URZ], R3 ;  /* 0x00000003000075a7 */ /* 0x0022a400080011ff */
[----:B--2---:R-:W-:Y:S05]  /*9010*/  @!P0 NANOSLEEP.SYNCS 0x989680 ;  /* 0x009896800000895d */ /* 0x004fea0003900000 */
[----:B------:R-:W2:Y:S02]  /*9020*/  @!P0 SYNCS.PHASECHK.TRANS64 P0, [R0+URZ], R3 ;  /* 0x00000003000085a7 */ /* 0x000ea400080010ff */
[----:B--2---:R-:W-:Y:S05]  /*9030*/  @!P0 BRA `(.L_x_153) ;  /* 0xfffffffc00f08947 */ /* 0x004fea000383ffff */
[----:B------:R-:W-:Y:S05]  /*9040*/  BRA `(.L_x_154) ;  /* 0xffffff9400d07947 */ /* 0x000fea000383ffff */
.L_x_44:
[----:B---3--:R-:W-:-:S07]  /*9050*/  MOV R0, UR4 ;  /* 0x0000000400007c02 */ /* 0x008fce0008000f00 */
.L_x_155:
[----:B-1----:R1:W2:Y:S02]  /*9060*/  SYNCS.PHASECHK.TRANS64.TRYWAIT P0, [R0+URZ], R3 ;  /* 0x00000003000075a7 */ /* 0x0022a400080011ff */
[----:B--2---:R-:W-:Y:S05]  /*9070*/  @!P0 NANOSLEEP.SYNCS 0x989680 ;  /* 0x009896800000895d */ /* 0x004fea0003900000 */
[----:B------:R-:W2:Y:S02]  /*9080*/  @!P0 SYNCS.PHASECHK.TRANS64 P0, [R0+URZ], R3 ;  /* 0x00000003000085a7 */ /* 0x000ea400080010ff */
[----:B--2---:R-:W-:Y:S05]  /*9090*/  @!P0 BRA `(.L_x_155) ;  /* 0xfffffffc00f08947 */ /* 0x004fea000383ffff */
[----:B------:R-:W-:Y:S05]  /*90a0*/  BRA `(.L_x_156) ;  /* 0xffffff9400dc7947 */ /* 0x000fea000383ffff */
.L_x_45:
[----:B---3--:R-:W-:-:S07]  /*90b0*/  MOV R0, UR4 ;  /* 0x0000000400007c02 */ /* 0x008fce0008000f00 */
.L_x_157:
[----:B-1----:R1:W2:Y:S02]  /*90c0*/  SYNCS.PHASECHK.TRANS64.TRYWAIT P0, [R0+URZ], R3 ;  /* 0x00000003000075a7 */ /* 0x0022a400080011ff */
[----:B--2---:R-:W-:Y:S05]  /*90d0*/  @!P0 NANOSLEEP.SYNCS 0x989680 ;  /* 0x009896800000895d */ /* 0x004fea0003900000 */
[----:B------:R-:W2:Y:S02]  /*90e0*/  @!P0 SYNCS.PHASECHK.TRANS64 P0, [R0+URZ], R3 ;  /* 0x00000003000085a7 */ /* 0x000ea400080010ff */
[----:B--2---:R-:W-:Y:S05]  /*90f0*/  @!P0 BRA `(.L_x_157) ;  /* 0xfffffffc00f08947 */ /* 0x004fea000383ffff */
[----:B------:R-:W-:Y:S05]  /*9100*/  BRA `(.L_x_158) ;  /* 0xffffff9400e87947 */ /* 0x000fea000383ffff */
.L_x_48:
[----:B-1----:R1:W2:Y:S02]  /*9110*/  SYNCS.PHASECHK.TRANS64.TRYWAIT P0, [R0+URZ+0xf0], R5 ;  /* 0x0000f005000075a7 */ /* 0x0022a400080011ff */
[----:B--2---:R-:W-:Y:S05]  /*9120*/  @!P0 NANOSLEEP.SYNCS 0x989680 ;  /* 0x009896800000895d */ /* 0x004fea0003900000 */
[----:B------:R-:W2:Y:S02]  /*9130*/  @!P0 SYNCS.PHASECHK.TRANS64 P0, [R0+URZ+0xf0], R5 ;  /* 0x0000f005000085a7 */ /* 0x000ea400080010ff */
[----:B--2---:R-:W-:Y:S05]  /*9140*/  @!P0 BRA `(.L_x_48) ;  /* 0xfffffffc00f08947 */ /* 0x004fea000383ffff */
[----:B------:R-:W-:Y:S05]  /*9150*/  BRA `(.L_x_159) ;  /* 0xffffff9800487947 */ /* 0x000fea000383ffff */
.L_x_49:
[----:B------:R-:W-:-:S07]  /*9160*/  MOV R0, UR5 ;  /* 0x0000000500007c02 */ /* 0x000fce0008000f00 */
.L_x_160:
[----:B-1----:R1:W2:Y:S02]  /*9170*/  SYNCS.PHASECHK.TRANS64.TRYWAIT P0, [R0+URZ+0xa0], R7 ;  /* 0x0000a007000075a7 */ /* 0x0022a400080011ff */
[----:B--2---:R-:W-:Y:S05]  /*9180*/  @!P0 NANOSLEEP.SYNCS 0x989680 ;  /* 0x009896800000895d */ /* 0x004fea0003900000 */
[----:B------:R-:W2:Y:S02]  /*9190*/  @!P0 SYNCS.PHASECHK.TRANS64 P0, [R0+URZ+0xa0], R7 ;  /* 0x0000a007000085a7 */ /* 0x000ea400080010ff */
[----:B--2---:R-:W-:Y:S05]  /*91a0*/  @!P0 BRA `(.L_x_160) ;  /* 0xfffffffc00f08947 */ /* 0x004fea000383ffff */
[----:B------:R-:W-:Y:S05]  /*91b0*/  BRA `(.L_x_161) ;  /* 0xffffff9800587947 */ /* 0x000fea000383ffff */
.L_x_50:
[----:B-1----:R1:W2:Y:S02]  /*91c0*/  SYNCS.PHASECHK.TRANS64.TRYWAIT P1, [R0+URZ+0x90], R5 ;  /* 0x00009005000075a7 */ /* 0x0022a400080211ff */
[----:B--2---:R-:W-:Y:S05]  /*91d0*/  @!P1 NANOSLEEP.SYNCS 0x989680 ;  /* 0x009896800000995d */ /* 0x004fea0003900000 */
[----:B------:R-:W2:Y:S02]  /*91e0*/  @!P1 SYNCS.PHASECHK.TRANS64 P1, [R0+URZ+0x90], R5 ;  /* 0x00009005000095a7 */ /* 0x000ea400080210ff */
[----:B--2---:R-:W-:Y:S05]  /*91f0*/  @!P1 BRA `(.L_x_50) ;  /* 0xfffffffc00f09947 */ /* 0x004fea000383ffff */
[----:B------:R-:W-:Y:S05]  /*9200*/  BRA `(.L_x_162) ;  /* 0xffffff9800887947 */ /* 0x000fea000383ffff */
.L_x_53:
[----:B------:R-:W-:-:S07]  /*9210*/  MOV R0, UR5 ;  /* 0x0000000500007c02 */ /* 0x000fce0008000f00 */
.L_x_163:
[----:B-1----:R1:W2:Y:S02]  /*9220*/  SYNCS.PHASECHK.TRANS64.TRYWAIT P0, [R0+URZ+0xa0], R3 ;  /* 0x0000a003000075a7 */ /* 0x0022a400080011ff */
[----:B--2---:R-:W-:Y:S05]  /*9230*/  @!P0 NANOSLEEP.SYNCS 0x989680 ;  /* 0x009896800000895d */ /* 0x004fea0003900000 */
[----:B------:R-:W2:Y:S02]  /*9240*/  @!P0 SYNCS.PHASECHK.TRANS64 P0, [R0+URZ+0xa0], R3 ;  /* 0x0000a003000085a7 */ /* 0x000ea400080010ff */
[----:B--2---:R-:W-:Y:S05]  /*9250*/  @!P0 BRA `(.L_x_163) ;  /* 0xfffffffc00f08947 */ /* 0x004fea000383ffff */
[----:B------:R-:W-:Y:S05]  /*9260*/  BRA `(.L_x_52) ;  /* 0xffffff9800dc7947 */ /* 0x000fea000383ffff */
.L_x_62:
[----:B-1----:R-:W-:-:S04]  /*9270*/  MOV R4, UR6 ;  /* 0x0000000600047c02 */ /* 0x002fc80008000f00 */
[----:B------:R1:W2:Y:S03]  /*9280*/  SYNCS.PHASECHK.TRANS64.TRYWAIT P0, [R4+URZ+0x8], R5 ;  /* 0x00000805040075a7 */ /* 0x0002a600080011ff */
[----:B--2---:R-:W-:Y:S05]  /*9290*/  @!P0 NANOSLEEP.SYNCS 0x989680 ;  /* 0x009896800000895d */ /* 0x004fea0003900000 */
[----:B------:R-:W2:Y:S02]  /*92a0*/  @!P0 SYNCS.PHASECHK.TRANS64 P0, [R4+URZ+0x8], R5 ;  /* 0x00000805040085a7 */ /* 0x000ea400080010ff */
[----:B--2---:R-:W-:Y:S05]  /*92b0*/  @!P0 BRA `(.L_x_62) ;  /* 0xfffffffc00ec8947 */ /* 0x004fea000383ffff */
[----:B------:R-:W-:Y:S05]  /*92c0*/  BRA `(.L_x_61) ;  /* 0xffffff9c00907947 */ /* 0x000fea000383ffff */
.L_x_64:
[----:B------:R-:W-:Y:S01]  /*92d0*/  BSSY B0, `(.L_x_164) ;  /* 0x0000006000007945 */ /* 0x000fe20003800000 */
[----:B------:R-:W-:-:S07]  /*92e0*/  MOV R15, 0xffffffff ;  /* 0xffffffff000f7802 */ /* 0x000fce0000000f00 */
[----:B-1---5:R-:W-:Y:S05]  /*92f0*/  WARPSYNC.COLLECTIVE R15, `(.L_x_165) ;  /* 0x000000000f0c7348 */ /* 0x022fea0003c00000 */
[----:B------:R-:W-:Y:S02]  /*9300*/  ELECT P6, UR79, PT ;  /* 0x00000000004f782f */ /* 0x000fe400038c0000 */
[----:B------:R-:W-:Y:S01]  /*9310*/  MOV R14, UR79 ;  /* 0x0000004f000e7c02 */ /* 0x000fe20008000f00 */
[----:B-1---5:R-:W-:Y:S10]  /*9320*/  ENDCOLLECTIVE ;  /* 0x000000000000791b */ /* 0x022ff40003800000 */
.L_x_165:
[----:B------:R-:W-:Y:S05]  /*9330*/  BSYNC B0 ;  /* 0x0000000000007941 */ /* 0x000fea0003800000 */
.L_x_164:
[----:B------:R-:W-:Y:S05]  /*9340*/  BRA `(.L_x_166) ;  /* 0xffffff9c00c07947 */ /* 0x000fea000383ffff */
.L_x_66:
[----:B-1----:R-:W-:-:S04]  /*9350*/  MOV R2, UR6 ;  /* 0x0000000600027c02 */ /* 0x002fc80008000f00 */
[----:B------:R1:W2:Y:S03]  /*9360*/  SYNCS.PHASECHK.TRANS64.TRYWAIT P0, [R2+URZ+0x8], R3 ;  /* 0x00000803020075a7 */ /* 0x0002a600080011ff */
[----:B--2---:R-:W-:Y:S05]  /*9370*/  @!P0 NANOSLEEP.SYNCS 0x989680 ;  /* 0x009896800000895d */ /* 0x004fea0003900000 */
[----:B------:R-:W2:Y:S02]  /*9380*/  @!P0 SYNCS.PHASECHK.TRANS64 P0, [R2+URZ+0x8], R3 ;  /* 0x00000803020085a7 */ /* 0x000ea400080010ff */
[----:B--2---:R-:W-:Y:S05]  /*9390*/  @!P0 BRA `(.L_x_66) ;  /* 0xfffffffc00ec8947 */ /* 0x004fea000383ffff */
[----:B------:R-:W-:Y:S05]  /*93a0*/  BRA `(.L_x_65) ;  /* 0xffffff9c00c47947 */ /* 0x000fea000383ffff */
.L_x_67:
[----:B-1----:R1:W2:Y:S02]  /*93b0*/  SYNCS.PHASECHK.TRANS64.TRYWAIT P0, [R0+URZ+0x90], R5 ;  /* 0x00009005000075a7 */ /* 0x0022a400080011ff */
[----:B--2---:R-:W-:Y:S05]  /*93c0*/  @!P0 NANOSLEEP.SYNCS 0x989680 ;  /* 0x009896800000895d */ /* 0x004fea0003900000 */
[----:B------:R-:W2:Y:S02]  /*93d0*/  @!P0 SYNCS.PHASECHK.TRANS64 P0, [R0+URZ+0x90], R5 ;  /* 0x00009005000085a7 */ /* 0x000ea400080010ff */
[----:B--2---:R-:W-:Y:S05]  /*93e0*/  @!P0 BRA `(.L_x_67) ;  /* 0xfffffffc00f08947 */ /* 0x004fea000383ffff */
[----:B------:R-:W-:Y:S05]  /*93f0*/  BRA `(.L_x_167) ;  /* 0xffffffa000d07947 */ /* 0x000fea000383ffff */
.L_x_69:
[----:B------:R-:W-:-:S07]  /*9400*/  MOV R0, UR8 ;  /* 0x0000000800007c02 */ /* 0x000fce0008000f00 */
.L_x_168:
[----:B-1----:R1:W2:Y:S02]  /*9410*/  SYNCS.PHASECHK.TRANS64.TRYWAIT P0, [R0+URZ+0xd0], R5 ;  /* 0x0000d005000075a7 */ /* 0x0022a400080011ff */
[----:B--2---:R-:W-:Y:S05]  /*9420*/  @!P0 NANOSLEEP.SYNCS 0x989680 ;  /* 0x009896800000895d */ /* 0x004fea0003900000 */
[----:B------:R-:W2:Y:S02]  /*9430*/  @!P0 SYNCS.PHASECHK.TRANS64 P0, [R0+URZ+0xd0], R5 ;  /* 0x0000d005000085a7 */ /* 0x000ea400080010ff */
[----:B--2---:R-:W-:Y:S05]  /*9440*/  @!P0 BRA `(.L_x_168) ;  /* 0xfffffffc00f08947 */ /* 0x004fea000383ffff */
[----:B------:R-:W-:Y:S05]  /*9450*/  BRA `(.L_x_169) ;  /* 0xffffffa4001c7947 */ /* 0x000fea000383ffff */
.L_x_72:
[----:B------:R-:W-:Y:S07]  /*9460*/  MOV R0, UR14 ;  /* 0x0000000e00007c02 */ /* 0x000fee0008000f00 */
.L_x_170:
[----:B-1----:R1:W2:Y:S02]  /*9470*/  SYNCS.PHASECHK.TRANS64.TRYWAIT P0, [R0+URZ], R5 ;  /* 0x00000005000075a7 */ /* 0x0022a400080011ff */
[----:B--2---:R-:W-:Y:S05]  /*9480*/  @!P0 NANOSLEEP.SYNCS 0x989680 ;  /* 0x009896800000895d */ /* 0x004fea0003900000 */
[----:B------:R-:W2:Y:S02]  /*9490*/  @!P0 SYNCS.PHASECHK.TRANS64 P0, [R0+URZ], R5 ;  /* 0x00000005000085a7 */ /* 0x000ea400080010ff */
[----:B--2---:R-:W-:Y:S05]  /*94a0*/  @!P0 BRA `(.L_x_170) ;  /* 0xfffffffc00f08947 */ /* 0x004fea000383ffff */
[----:B------:R-:W-:Y:S05]  /*94b0*/  BRA `(.L_x_71) ;  /* 0xffffffa400307947 */ /* 0x000fea000383ffff */
.L_x_76:
[----:B-1----:R-:W-:-:S07]  /*94c0*/  MOV R0, UR8 ;  /* 0x0000000800007c02 */ /* 0x002fce0008000f00 */
.L_x_171:
[----:B-1----:R1:W2:Y:S02]  /*94d0*/  SYNCS.PHASECHK.TRANS64.TRYWAIT P0, [R0+URZ], R3 ;  /* 0x00000003000075a7 */ /* 0x0022a400080011ff */
[----:B--2---:R-:W-:Y:S05]  /*94e0*/  @!P0 NANOSLEEP.SYNCS 0x989680 ;  /* 0x009896800000895d */ /* 0x004fea0003900000 */
[----:B------:R-:W2:Y:S02]  /*94f0*/  @!P0 SYNCS.PHASECHK.TRANS64 P0, [R0+URZ], R3 ;  /* 0x00000003000085a7 */ /* 0x000ea400080010ff */
[----:B--2---:R-:W-:Y:S05]  /*9500*/  @!P0 BRA `(.L_x_171) ;  /* 0xfffffffc00f08947 */ /* 0x004fea000383ffff */
[----:B------:R-:W-:Y:S05]  /*9510*/  BRA `(.L_x_172) ;  /* 0xffffffa800747947 */ /* 0x000fea000383ffff */
.L_x_77:
[----:B------:R-:W-:-:S07]  /*9520*/  MOV R0, UR8 ;  /* 0x0000000800007c02 */ /* 0x000fce0008000f00 */
.L_x_173:
[----:B-1----:R1:W2:Y:S02]  /*9530*/  SYNCS.PHASECHK.TRANS64.TRYWAIT P0, [R0+URZ], R3 ;  /* 0x00000003000075a7 */ /* 0x0022a400080011ff */
[----:B--2---:R-:W-:Y:S05]  /*9540*/  @!P0 NANOSLEEP.SYNCS 0x989680 ;  /* 0x009896800000895d */ /* 0x004fea0003900000 */
[----:B------:R-:W2:Y:S02]  /*9550*/  @!P0 SYNCS.PHASECHK.TRANS64 P0, [R0+URZ], R3 ;  /* 0x00000003000085a7 */ /* 0x000ea400080010ff */
[----:B--2---:R-:W-:Y:S05]  /*9560*/  @!P0 BRA `(.L_x_173) ;  /* 0xfffffffc00f08947 */ /* 0x004fea000383ffff */
[----:B------:R-:W-:Y:S05]  /*9570*/  BRA `(.L_x_174) ;  /* 0xffffffa800807947 */ /* 0x000fea000383ffff */
.L_x_78:
[----:B------:R-:W-:-:S07]  /*9580*/  MOV R0, UR8 ;  /* 0x0000000800007c02 */ /* 0x000fce0008000f00 */
.L_x_175:
[----:B-1----:R1:W2:Y:S02]  /*9590*/  SYNCS.PHASECHK.TRANS64.TRYWAIT P0, [R0+URZ], R3 ;  /* 0x00000003000075a7 */ /* 0x0022a400080011ff */
[----:B--2---:R-:W-:Y:S05]  /*95a0*/  @!P0 NANOSLEEP.SYNCS 0x989680 ;  /* 0x009896800000895d */ /* 0x004fea0003900000 */
[----:B------:R-:W2:Y:S02]  /*95b0*/  @!P0 SYNCS.PHASECHK.TRANS64 P0, [R0+URZ], R3 ;  /* 0x00000003000085a7 */ /* 0x000ea400080010ff */
[----:B--2---:R-:W-:Y:S05]  /*95c0*/  @!P0 BRA `(.L_x_175) ;  /* 0xfffffffc00f08947 */ /* 0x004fea000383ffff */
[----:B------:R-:W-:Y:S05]  /*95d0*/  BRA `(.L_x_176) ;  /* 0xffffffa8008c7947 */ /* 0x000fea000383ffff */
.L_x_81:
[----:B------:R-:W-:-:S07]  /*95e0*/  MOV R0, UR7 ;  /* 0x0000000700007c02 */ /* 0x000fce0008000f00 */
.L_x_177:
[----:B-1----:R1:W2:Y:S02]  /*95f0*/  SYNCS.PHASECHK.TRANS64.TRYWAIT P1, [R0+URZ+0x110], R3 ;  /* 0x00011003000075a7 */ /* 0x0022a400080211ff */
[----:B--2---:R-:W-:Y:S05]  /*9600*/  @!P1 NANOSLEEP.SYNCS 0x989680 ;  /* 0x009896800000995d */ /* 0x004fea0003900000 */
[----:B------:R-:W2:Y:S02]  /*9610*/  @!P1 SYNCS.PHASECHK.TRANS64 P1, [R0+URZ+0x110], R3 ;  /* 0x00011003000095a7 */ /* 0x000ea400080210ff */
[----:B--2---:R-:W-:Y:S05]  /*9620*/  @!P1 BRA `(.L_x_177) ;  /* 0xfffffffc00f09947 */ /* 0x004fea000383ffff */
[----:B------:R-:W-:Y:S05]  /*9630*/  BRA `(.L_x_178) ;  /* 0xffffffa800d87947 */ /* 0x000fea000383ffff */
.L_x_86:
[----:B--2---:R2:W4:Y:S02]  /*9640*/  SYNCS.PHASECHK.TRANS64.TRYWAIT P0, [R0+URZ+0x90], R3 ;  /* 0x00009003000075a7 */ /* 0x00452400080011ff */
[----:B----4-:R-:W-:Y:S05]  /*9650*/  @!P0 NANOSLEEP.SYNCS 0x989680 ;  /* 0x009896800000895d */ /* 0x010fea0003900000 */
[----:B------:R-:W4:Y:S02]  /*9660*/  @!P0 SYNCS.PHASECHK.TRANS64 P0, [R0+URZ+0x90], R3 ;  /* 0x00009003000085a7 */ /* 0x000f2400080010ff */
[----:B----4-:R-:W-:Y:S05]  /*9670*/  @!P0 BRA `(.L_x_86) ;  /* 0xfffffffc00f08947 */ /* 0x010fea000383ffff */
[----:B------:R-:W-:Y:S05]  /*9680*/  BRA `(.L_x_179) ;  /* 0xffffffac00ec7947 */ /* 0x000fea000383ffff */
.L_x_89:
[----:B------:R-:W-:Y:S07]  /*9690*/  MOV R0, UR7 ;  /* 0x0000000700007c02 */ /* 0x000fee0008000f00 */
.L_x_180:
[----:B--2---:R2:W4:Y:S02]  /*96a0*/  SYNCS.PHASECHK.TRANS64.TRYWAIT P0, [R0+URZ+0x88], R3 ;  /* 0x00008803000075a7 */ /* 0x00452400080011ff */
[----:B----4-:R-:W-:Y:S05]  /*96b0*/  @!P0 NANOSLEEP.SYNCS 0x989680 ;  /* 0x009896800000895d */ /* 0x010fea0003900000 */
[----:B------:R-:W4:Y:S02]  /*96c0*/  @!P0 SYNCS.PHASECHK.TRANS64 P0, [R0+URZ+0x88], R3 ;  /* 0x00008803000085a7 */ /* 0x000f2400080010ff */
[----:B----4-:R-:W-:Y:S05]  /*96d0*/  @!P0 BRA `(.L_x_180) ;  /* 0xfffffffc00f08947 */ /* 0x010fea000383ffff */
[----:B------:R-:W-:Y:S05]  /*96e0*/  BRA `(.L_x_88) ;  /* 0xffffffb000cc7947 */ /* 0x000fea000383ffff */
.L_x_92:
[----:B------:R-:W-:Y:S07]  /*96f0*/  MOV R3, UR7 ;  /* 0x0000000700037c02 */ /* 0x000fee0008000f00 */
.L_x_181:
[----:B-1----:R1:W2:Y:S02]  /*9700*/  SYNCS.PHASECHK.TRANS64.TRYWAIT P0, [R3+URZ+0x60], R12 ;  /* 0x0000600c030075a7 */ /* 0x0022a400080011ff */
[----:B--2---:R-:W-:Y:S05]  /*9710*/  @!P0 NANOSLEEP.SYNCS 0x989680 ;  /* 0x009896800000895d */ /* 0x004fea0003900000 */
[----:B------:R-:W2:Y:S02]  /*9720*/  @!P0 SYNCS.PHASECHK.TRANS64 P0, [R3+URZ+0x60], R12 ;  /* 0x0000600c030085a7 */ /* 0x000ea400080010ff */
[----:B--2---:R-:W-:Y:S05]  /*9730*/  @!P0 BRA `(.L_x_181) ;  /* 0xfffffffc00f08947 */ /* 0x004fea000383ffff */
[----:B------:R-:W-:Y:S05]  /*9740*/  BRA `(.L_x_182) ;  /* 0xffffffb400447947 */ /* 0x000fea000383ffff */
.L_x_93:
[----:B-1----:R-:W-:Y:S07]  /*9750*/  MOV R3, UR7 ;  /* 0x0000000700037c02 */ /* 0x002fee0008000f00 */
.L_x_183:
[----:B-1----:R1:W2:Y:S02]  /*9760*/  SYNCS.PHASECHK.TRANS64.TRYWAIT P0, [R3+URZ+0x68], R12 ;  /* 0x0000680c030075a7 */ /* 0x0022a400080011ff */
[----:B--2---:R-:W-:Y:S05]  /*9770*/  @!P0 NANOSLEEP.SYNCS 0x989680 ;  /* 0x009896800000895d */ /* 0x004fea0003900000 */
[----:B------:R-:W2:Y:S02]  /*9780*/  @!P0 SYNCS.PHASECHK.TRANS64 P0, [R3+URZ+0x68], R12 ;  /* 0x0000680c030085a7 */ /* 0x000ea400080010ff */
[----:B--2---:R-:W-:Y:S05]  /*9790*/  @!P0 BRA `(.L_x_183) ;  /* 0xfffffffc00f08947 */ /* 0x004fea000383ffff */
[----:B------:R-:W-:Y:S05]  /*97a0*/  BRA `(.L_x_184) ;  /* 0xffffffb400a07947 */ /* 0x000fea000383ffff */
.L_x_94:
[----:B-1----:R-:W-:Y:S07]  /*97b0*/  MOV R3, UR7 ;  /* 0x0000000700037c02 */ /* 0x002fee0008000f00 */
.L_x_185:
[----:B-1----:R1:W2:Y:S02]  /*97c0*/  SYNCS.PHASECHK.TRANS64.TRYWAIT P0, [R3+URZ+0x70], R12 ;  /* 0x0000700c030075a7 */ /* 0x0022a400080011ff */
[----:B--2---:R-:W-:Y:S05]  /*97d0*/  @!P0 NANOSLEEP.SYNCS 0x989680 ;  /* 0x009896800000895d */ /* 0x004fea0003900000 */
[----:B------:R-:W2:Y:S02]  /*97e0*/  @!P0 SYNCS.PHASECHK.TRANS64 P0, [R3+URZ+0x70], R12 ;  /* 0x0000700c030085a7 */ /* 0x000ea400080010ff */
[----:B--2---:R-:W-:Y:S05]  /*97f0*/  @!P0 BRA `(.L_x_185) ;  /* 0xfffffffc00f08947 */ /* 0x004fea000383ffff */
[----:B------:R-:W-:Y:S05]  /*9800*/  BRA `(.L_x_186) ;  /* 0xffffffb400fc7947 */ /* 0x000fea000383ffff */
.L_x_95:
[----:B------:R-:W-:Y:S07]  /*9810*/  MOV R3, UR7 ;  /* 0x0000000700037c02 */ /* 0x000fee0008000f00 */
.L_x_187:
[----:B-1----:R1:W2:Y:S02]  /*9820*/  SYNCS.PHASECHK.TRANS64.TRYWAIT P0, [R3+URZ+0x78], R12 ;  /* 0x0000780c030075a7 */ /* 0x0022a400080011ff */
[----:B--2---:R-:W-:Y:S05]  /*9830*/  @!P0 NANOSLEEP.SYNCS 0x989680 ;  /* 0x009896800000895d */ /* 0x004fea0003900000 */
[----:B------:R-:W2:Y:S02]  /*9840*/  @!P0 SYNCS.PHASECHK.TRANS64 P0, [R3+URZ+0x78], R12 ;  /* 0x0000780c030085a7 */ /* 0x000ea400080010ff */
[----:B--2---:R-:W-:Y:S05]  /*9850*/  @!P0 BRA `(.L_x_187) ;  /* 0xfffffffc00f08947 */ /* 0x004fea000383ffff */
[----:B------:R-:W-:Y:S05]  /*9860*/  BRA `(.L_x_188) ;  /* 0xffffffb8009c7947 */ /* 0x000fea000383ffff */
.L_x_97:
[----:B------:R-:W-:-:S07]  /*9870*/  MOV R0, UR7 ;  /* 0x0000000700007c02 */ /* 0x000fce0008000f00 */
.L_x_189:
[----:B-1----:R1:W4:Y:S02]  /*9880*/  SYNCS.PHASECHK.TRANS64.TRYWAIT P0, [R0+URZ+0x60], R3 ;  /* 0x00006003000075a7 */ /* 0x00232400080011ff */
[----:B----4-:R-:W-:Y:S05]  /*9890*/  @!P0 NANOSLEEP.SYNCS 0x989680 ;  /* 0x009896800000895d */ /* 0x010fea0003900000 */
[----:B------:R-:W4:Y:S02]  /*98a0*/  @!P0 SYNCS.PHASECHK.TRANS64 P0, [R0+URZ+0x60], R3 ;  /* 0x00006003000085a7 */ /* 0x000f2400080010ff */
[----:B----4-:R-:W-:Y:S05]  /*98b0*/  @!P0 BRA `(.L_x_189) ;  /* 0xfffffffc00f08947 */ /* 0x010fea000383ffff */
[----:B------:R-:W-:Y:S05]  /*98c0*/  BRA `(.L_x_190) ;  /* 0xffffffbc00247947 */ /* 0x000fea000383ffff */
.L_x_98:
[----:B-1----:R-:W-:-:S07]  /*98d0*/  MOV R0, UR7 ;  /* 0x0000000700007c02 */ /* 0x002fce0008000f00 */
.L_x_191:
[----:B-1----:R1:W4:Y:S02]  /*98e0*/  SYNCS.PHASECHK.TRANS64.TRYWAIT P0, [R0+URZ+0x68], R3 ;  /* 0x00006803000075a7 */ /* 0x00232400080011ff */
[----:B----4-:R-:W-:Y:S05]  /*98f0*/  @!P0 NANOSLEEP.SYNCS 0x989680 ;  /* 0x009896800000895d */ /* 0x010fea0003900000 */
[----:B------:R-:W4:Y:S02]  /*9900*/  @!P0 SYNCS.PHASECHK.TRANS64 P0, [R0+URZ+0x68], R3 ;  /* 0x00006803000085a7 */ /* 0x000f2400080010ff */
[----:B----4-:R-:W-:Y:S05]  /*9910*/  @!P0 BRA `(.L_x_191) ;  /* 0xfffffffc00f08947 */ /* 0x010fea000383ffff */
[----:B------:R-:W-:Y:S05]  /*9920*/  BRA `(.L_x_192) ;  /* 0xffffffbc00147947 */ /* 0x000fea000383ffff */
.L_x_99:
[----:B-1----:R-:W-:-:S07]  /*9930*/  MOV R0, UR7 ;  /* 0x0000000700007c02 */ /* 0x002fce0008000f00 */
.L_x_193:
[----:B-1----:R1:W4:Y:S02]  /*9940*/  SYNCS.PHASECHK.TRANS64.TRYWAIT P0, [R0+URZ+0x70], R3 ;  /* 0x00007003000075a7 */ /* 0x00232400080011ff */
[----:B----4-:R-:W-:Y:S05]  /*9950*/  @!P0 NANOSLEEP.SYNCS 0x989680 ;  /* 0x009896800000895d */ /* 0x010fea0003900000 */
[----:B------:R-:W4:Y:S02]  /*9960*/  @!P0 SYNCS.PHASECHK.TRANS64 P0, [R0+URZ+0x70], R3 ;  /* 0x00007003000085a7 */ /* 0x000f2400080010ff */
[----:B----4-:R-:W-:Y:S05]  /*9970*/  @!P0 BRA `(.L_x_193) ;  /* 0xfffffffc00f08947 */ /* 0x010fea000383ffff */
[----:B------:R-:W-:Y:S05]  /*9980*/  BRA `(.L_x_194) ;  /* 0xffffffbc00047947 */ /* 0x000fea000383ffff */
.L_x_101:
[----:B--2---:R2:W3:Y:S02]  /*9990*/  SYNCS.PHASECHK.TRANS64.TRYWAIT P0, [R0+URZ+0x90], R3 ;  /* 0x00009003000075a7 */ /* 0x0044e400080011ff */
[----:B---3--:R-:W-:Y:S05]  /*99a0*/  @!P0 NANOSLEEP.SYNCS 0x989680 ;  /* 0x009896800000895d */ /* 0x008fea0003900000 */
[----:B------:R-:W3:Y:S02]  /*99b0*/  @!P0 SYNCS.PHASECHK.TRANS64 P0, [R0+URZ+0x90], R3 ;  /* 0x00009003000085a7 */ /* 0x000ee400080010ff */
[----:B---3--:R-:W-:Y:S05]  /*99c0*/  @!P0 BRA `(.L_x_101) ;  /* 0xfffffffc00f08947 */ /* 0x008fea000383ffff */
[----:B------:R-:W-:Y:S05]  /*99d0*/  BRA `(.L_x_195) ;  /* 0xffffffbc00e07947 */ /* 0x000fea000383ffff */
.L_x_112:
[----:B-1----:R-:W-:Y:S04]  /*99e0*/  MOV R0, UR48 ;  /* 0x0000003000007c02 */ /* 0x002fe80008000f00 */
[----:B------:R1:W3:Y:S03]  /*99f0*/  SYNCS.PHASECHK.TRANS64.TRYWAIT P1, [R0+URZ+0x40], R5 ;  /* 0x00004005000075a7 */ /* 0x0002e600080211ff */
[----:B---3--:R-:W-:Y:S05]  /*9a00*/  @!P1 NANOSLEEP.SYNCS 0x989680 ;  /* 0x009896800000995d */ /* 0x008fea0003900000 */
[----:B------:R-:W3:Y:S02]  /*9a10*/  @!P1 SYNCS.PHASECHK.TRANS64 P1, [R0+URZ+0x40], R5 ;  /* 0x00004005000095a7 */ /* 0x000ee400080210ff */
[----:B---3--:R-:W-:Y:S05]  /*9a20*/  @!P1 BRA `(.L_x_112) ;  /* 0xfffffffc00ec9947 */ /* 0x008fea000383ffff */
[----:B------:R-:W-:Y:S05]  /*9a30*/  BRA `(.L_x_111) ;  /* 0xffffffc800ec7947 */ /* 0x000fea000383ffff */
.L_x_114:
[----:B-1----:R1:W4:Y:S02]  /*9a40*/  SYNCS.PHASECHK.TRANS64.TRYWAIT P0, [R88+URZ+0xb0], R3 ;  /* 0x0000b003580075a7 */ /* 0x00232400080011ff */
[----:B----4-:R-:W-:Y:S05]  /*9a50*/  @!P0 NANOSLEEP.SYNCS 0x989680 ;  /* 0x009896800000895d */ /* 0x010fea0003900000 */
[----:B------:R-:W4:Y:S02]  /*9a60*/  @!P0 SYNCS.PHASECHK.TRANS64 P0, [R88+URZ+0xb0], R3 ;  /* 0x0000b003580085a7 */ /* 0x000f2400080010ff */
[----:B----4-:R-:W-:Y:S05]  /*9a70*/  @!P0 BRA `(.L_x_114) ;  /* 0xfffffffc00f08947 */ /* 0x010fea000383ffff */
[----:B------:R-:W-:Y:S05]  /*9a80*/  BRA `(.L_x_113) ;  /* 0xffffffcc00147947 */ /* 0x000fea000383ffff */
.L_x_123:
[----:B-1----:R1:W2:Y:S02]  /*9a90*/  SYNCS.PHASECHK.TRANS64.TRYWAIT P0, [R3+URZ+0x40], R0 ;  /* 0x00004000030075a7 */ /* 0x0022a400080011ff */
[----:B--2---:R-:W-:Y:S05]  /*9aa0*/  @!P0 NANOSLEEP.SYNCS 0x989680 ;  /* 0x009896800000895d */ /* 0x004fea0003900000 */
[----:B------:R-:W2:Y:S02]  /*9ab0*/  @!P0 SYNCS.PHASECHK.TRANS64 P0, [R3+URZ+0x40], R0 ;  /* 0x00004000030085a7 */ /* 0x000ea400080010ff */
[----:B--2---:R-:W-:Y:S05]  /*9ac0*/  @!P0 BRA `(.L_x_123) ;  /* 0xfffffffc00f08947 */ /* 0x004fea000383ffff */
[----:B------:R-:W-:Y:S05]  /*9ad0*/  BRA `(.L_x_122) ;  /* 0xffffffd400407947 */ /* 0x000fea000383ffff */
.L_x_131:
[----:B-1----:R1:W2:Y:S02]  /*9ae0*/  SYNCS.PHASECHK.TRANS64.TRYWAIT P0, [R92+URZ+0x40], R5 ;  /* 0x000040055c0075a7 */ /* 0x0022a400080011ff */
[----:B--2---:R-:W-:Y:S05]  /*9af0*/  @!P0 NANOSLEEP.SYNCS 0x989680 ;  /* 0x009896800000895d */ /* 0x004fea0003900000 */
[----:B------:R-:W2:Y:S02]  /*9b00*/  @!P0 SYNCS.PHASECHK.TRANS64 P0, [R92+URZ+0x40], R5 ;  /* 0x000040055c0085a7 */ /* 0x000ea400080010ff */
[----:B--2---:R-:W-:Y:S05]  /*9b10*/  @!P0 BRA `(.L_x_131) ;  /* 0xfffffffc00f08947 */ /* 0x004fea000383ffff */
[----:B------:R-:W-:Y:S05]  /*9b20*/  BRA `(.L_x_130) ;  /* 0xffffffdc00947947 */ /* 0x000fea000383ffff */
.L_x_139:
[----:B-1----:R1:W2:Y:S02]  /*9b30*/  SYNCS.PHASECHK.TRANS64.TRYWAIT P0, [R92+URZ+0x40], R5 ;  /* 0x000040055c0075a7 */ /* 0x0022a400080011ff */
[----:B--2---:R-:W-:Y:S05]  /*9b40*/  @!P0 NANOSLEEP.SYNCS 0x989680 ;  /* 0x009896800000895d */ /* 0x004fea0003900000 */
[----:B------:R-:W2:Y:S02]  /*9b50*/  @!P0 SYNCS.PHASECHK.TRANS64 P0, [R92+URZ+0x40], R5 ;  /* 0x000040055c0085a7 */ /* 0x000ea400080010ff */
[----:B--2---:R-:W-:Y:S05]  /*9b60*/  @!P0 BRA `(.L_x_139) ;  /* 0xfffffffc00f08947 */ /* 0x004fea000383ffff */
[----:B------:R-:W-:Y:S05]  /*9b70*/  BRA `(.L_x_138) ;  /* 0xffffffe400e87947 */ /* 0x000fea000383ffff */
        .weak           $__internal_0_$__cuda_sm10x_tcgen05_guardrail_trap_col_being_dealloced_not_returned_by_alloc
        .type           $__internal_0_$__cuda_sm10x_tcgen05_guardrail_trap_col_being_dealloced_not_returned_by_alloc,@function
        .size           $__internal_0_$__cuda_sm10x_tcgen05_guardrail_trap_col_being_dealloced_not_returned_by_alloc,($__internal_1_$__cuda_sm10x_tcgen05_guardrail_trap_phase_invalid_during_alloc - $__internal_0_$__cuda_sm10x_tcgen05_guardrail_trap_col_being_dealloced_not_returned_by_alloc)
$__internal_0_$__cuda_sm10x_tcgen05_guardrail_trap_col_being_dealloced_not_returned_by_alloc:
[----:B------:R-:W-:Y:S05]  /*9b80*/  BPT.TRAP 0x1 ;  /* 0x000000040000795c */ /* 0x000fea0000300000 */
[----:B------:R-:W-:-:S04]  /*9b90*/  HFMA2 R3, -RZ, RZ, 0, 0 ;  /* 0x00000000ff037431 */ /* 0x000fc800000001ff */
[----:B------:R-:W-:Y:S05]  /*9ba0*/  RET.REL.NODEC R2 `(_ZN7cutlass13device_kernelINS_4gemm6kernel13GemmUniversalIN4cute5tupleIJiiiiEEENS1_10collective13CollectiveMmaINS1_35MainloopSm100TmaUmmaWarpSpecializedILi4ELi2ELi4ENS5_IJNS4_1CILi2EEENSA_ILi1EEESC_EEEEENS5_IJNSA_ILi128EEESF_NSA_ILi64EEEEEENS_10tfloat32_tENS5_IJlSC_lEEESI_SJ_NS4_8TiledMMAINS4_8MMA_AtomIJNS4_23SM100_MMA_TF32_2x1SM_SSISI_SI_fLi128ELi128ELNS4_4UMMA5MajorE0ELSO_0ELNSN_7ScaleInE0ELSP_0EEEEEENS4_6LayoutINS5_IJSC_SC_SC_EEENS5_IJNSA_ILi0EEESU_SU_EEEEENS5_IJNS4_10UnderscoreESX_SX_EEEEENS4_18SM100_TMA_2SM_LOADENS4_14ComposedLayoutINS4_7SwizzleILi3ELi4ELi3EEENS4_18smem_ptr_flag_bitsILi32EEENSS_INS5_IJNSA_ILi8EEENSA_ILi32EEEEEENS5_IJS17_SC_EEEEEEEvNS4_8identityES10_S1B_vS1C_EENS_8epilogue10collective18CollectiveEpilogueINS1E_23Sm100TmaWarpSpecializedILi4ELi2ELi16ELb1ELb0EEEJNS5_IJSG_SF_SG_EEENS5_IJNSS_ISG_SC_EENSS_INS5_IJNSA_ILi16EEESB_EEENS5_IJSC_SG_EEEEEEEESI_SJ_SI_SJ_NS1E_6fusion15FusionCallbacksIS1I_NS1Q_17LinearCombinationISI_fSI_fLNS_15FloatRoundStyleE2EEES1J_S1P_JEEENS4_5SM1004TMEM4LOAD26SM100_TMEM_LOAD_32dp32b16xENS4_13SM90_TMA_LOADENS11_INS12_ILi2ELi4ELi3EEES15_NSS_INS5_IJS16_S1L_EEENS5_IJS1L_SC_EEEEEEENS4_39AutoVectorizingCopyWithAssumedAlignmentILi128EEENS4_14SM90_TMA_STOREES25_S27_S27_EEEvvEEEEvNT_6ParamsE) ;  /* 0xffffff6402147950 */ /* 0x000fea0003c3ffff */
        .weak           $__internal_1_$__cuda_sm10x_tcgen05_guardrail_trap_phase_invalid_during_alloc
        .type           $__internal_1_$__cuda_sm10x_tcgen05_guardrail_trap_phase_invalid_during_alloc,@function
        .size           $__internal_1_$__cuda_sm10x_tcgen05_guardrail_trap_phase_invalid_during_alloc,($__internal_2_$__cuda_sm10x_tcgen05_guardrail_trap_unallocated_columns_being_dealloced - $__internal_1_$__cuda_sm10x_tcgen05_guardrail_trap_phase_invalid_during_alloc)
$__internal_1_$__cuda_sm10x_tcgen05_guardrail_trap_phase_invalid_during_alloc:
[----:B------:R-:W-:Y:S05]  /*9bb0*/  BPT.TRAP 0x1 ;  /* 0x000000040000795c */ /* 0x000fea0000300000 */
[----:B------:R-:W-:-:S04]  /*9bc0*/  MOV R3, 0x0 ;  /* 0x0000000000037802 */ /* 0x000fc80000000f00 */
[----:B------:R-:W-:Y:S05]  /*9bd0*/  RET.REL.NODEC R2 `(_ZN7cutlass13device_kernelINS_4gemm6kernel13GemmUniversalIN4cute5tupleIJiiiiEEENS1_10collective13CollectiveMmaINS1_35MainloopSm100TmaUmmaWarpSpecializedILi4ELi2ELi4ENS5_IJNS4_1CILi2EEENSA_ILi1EEESC_EEEEENS5_IJNSA_ILi128EEESF_NSA_ILi64EEEEEENS_10tfloat32_tENS5_IJlSC_lEEESI_SJ_NS4_8TiledMMAINS4_8MMA_AtomIJNS4_23SM100_MMA_TF32_2x1SM_SSISI_SI_fLi128ELi128ELNS4_4UMMA5MajorE0ELSO_0ELNSN_7ScaleInE0ELSP_0EEEEEENS4_6LayoutINS5_IJSC_SC_SC_EEENS5_IJNSA_ILi0EEESU_SU_EEEEENS5_IJNS4_10UnderscoreESX_SX_EEEEENS4_18SM100_TMA_2SM_LOADENS4_14ComposedLayoutINS4_7SwizzleILi3ELi4ELi3EEENS4_18smem_ptr_flag_bitsILi32EEENSS_INS5_IJNSA_ILi8EEENSA_ILi32EEEEEENS5_IJS17_SC_EEEEEEEvNS4_8identityES10_S1B_vS1C_EENS_8epilogue10collective18CollectiveEpilogueINS1E_23Sm100TmaWarpSpecializedILi4ELi2ELi16ELb1ELb0EEEJNS5_IJSG_SF_SG_EEENS5_IJNSS_ISG_SC_EENSS_INS5_IJNSA_ILi16EEESB_EEENS5_IJSC_SG_EEEEEEEESI_SJ_SI_SJ_NS1E_6fusion15FusionCallbacksIS1I_NS1Q_17LinearCombinationISI_fSI_fLNS_15FloatRoundStyleE2EEES1J_S1P_JEEENS4_5SM1004TMEM4LOAD26SM100_TMEM_LOAD_32dp32b16xENS4_13SM90_TMA_LOADENS11_INS12_ILi2ELi4ELi3EEES15_NSS_INS5_IJS16_S1L_EEENS5_IJS1L_SC_EEEEEEENS4_39AutoVectorizingCopyWithAssumedAlignmentILi128EEENS4_14SM90_TMA_STOREES25_S27_S27_EEEvvEEEEvNT_6ParamsE) ;  /* 0xffffff6402087950 */ /* 0x000fea0003c3ffff */
        .weak           $__internal_2_$__cuda_sm10x_tcgen05_guardrail_trap_unallocated_columns_being_dealloced
        .type           $__internal_2_$__cuda_sm10x_tcgen05_guardrail_trap_unallocated_columns_being_dealloced,@function
        .size           $__internal_2_$__cuda_sm10x_tcgen05_guardrail_trap_unallocated_columns_being_dealloced,(.L_x_197 - $__internal_2_$__cuda_sm10x_tcgen05_guardrail_trap_unallocated_columns_being_dealloced)
$__internal_2_$__cuda_sm10x_tcgen05_guardrail_trap_unallocated_columns_being_dealloced:
[----:B------:R-:W-:Y:S05]  /*9be0*/  BPT.TRAP 0x1 ;  /* 0x000000040000795c */ /* 0x000fea0000300000 */
[----:B------:R-:W-:-:S04]  /*9bf0*/  HFMA2 R3, -RZ, RZ, 0, 0 ;  /* 0x00000000ff037431 */ /* 0x000fc800000001ff */
[----:B------:R-:W-:Y:S05]  /*9c00*/  RET.REL.NODEC R2 `(_ZN7cutlass13device_kernelINS_4gemm6kernel13GemmUniversalIN4cute5tupleIJiiiiEEENS1_10collective13CollectiveMmaINS1_35MainloopSm100TmaUmmaWarpSpecializedILi4ELi2ELi4ENS5_IJNS4_1CILi2EEENSA_ILi1EEESC_EEEEENS5_IJNSA_ILi128EEESF_NSA_ILi64EEEEEENS_10tfloat32_tENS5_IJlSC_lEEESI_SJ_NS4_8TiledMMAINS4_8MMA_AtomIJNS4_23SM100_MMA_TF32_2x1SM_SSISI_SI_fLi128ELi128ELNS4_4UMMA5MajorE0ELSO_0ELNSN_7ScaleInE0ELSP_0EEEEEENS4_6LayoutINS5_IJSC_SC_SC_EEENS5_IJNSA_ILi0EEESU_SU_EEEEENS5_IJNS4_10UnderscoreESX_SX_EEEEENS4_18SM100_TMA_2SM_LOADENS4_14ComposedLayoutINS4_7SwizzleILi3ELi4ELi3EEENS4_18smem_ptr_flag_bitsILi32EEENSS_INS5_IJNSA_ILi8EEENSA_ILi32EEEEEENS5_IJS17_SC_EEEEEEEvNS4_8identityES10_S1B_vS1C_EENS_8epilogue10collective18CollectiveEpilogueINS1E_23Sm100TmaWarpSpecializedILi4ELi2ELi16ELb1ELb0EEEJNS5_IJSG_SF_SG_EEENS5_IJNSS_ISG_SC_EENSS_INS5_IJNSA_ILi16EEESB_EEENS5_IJSC_SG_EEEEEEEESI_SJ_SI_SJ_NS1E_6fusion15FusionCallbacksIS1I_NS1Q_17LinearCombinationISI_fSI_fLNS_15FloatRoundStyleE2EEES1J_S1P_JEEENS4_5SM1004TMEM4LOAD26SM100_TMEM_LOAD_32dp32b16xENS4_13SM90_TMA_LOADENS11_INS12_ILi2ELi4ELi3EEES15_NSS_INS5_IJS16_S1L_EEENS5_IJS1L_SC_EEEEEEENS4_39AutoVectorizingCopyWithAssumedAlignmentILi128EEENS4_14SM90_TMA_STOREES25_S27_S27_EEEvvEEEEvNT_6ParamsE) ;  /* 0xffffff6002fc7950 */ /* 0x000fea0003c3ffff */
.L_x_196:
[----:B------:R-:W-:-:S00]  /*9c10*/  BRA `(.L_x_196) ;  /* 0xfffffffc00fc7947 */ /* 0x000fc0000383ffff */
[----:B------:R-:W-:-:S00]  /*9c20*/  NOP ;  /* 0x0000000000007918 */ /* 0x000fc00000000000 */
        /* <DEDUP_REMOVED lines=13> */
.L_x_197:


//--------------------- .nv.global.init           --------------------------
	.section	.nv.global.init,"aw",@progbits
.nv.global.init:
	.type		$str$27,@object
	.size		$str$27,($str$28 - $str$27)
$str$27:
        /*0000*/ 	.byte	0x28, 0x61, 0x64, 0x64, 0x72, 0x65, 0x73, 0x73, 0x20, 0x26, 0x20, 0x6d, 0x61, 0x73, 0x6b, 0x29
        /*0010*/ 	.byte	0x20, 0x3d, 0x3d, 0x20, 0x30, 0x00
	.type		$str$28,@object
	.size		$str$28,($str$26 - $str$28)
$str$28:
        /*0016*/ 	.byte	0x2f, 0x74, 0x6d, 0x70, 0x2f, 0x63, 0x75, 0x74, 0x6c, 0x61, 0x73, 0x73, 0x5f, 0x73, 0x77, 0x65
        /*0026*/ 	.byte	0x65, 0x70, 0x5f, 0x73, 0x72, 0x63, 0x2f, 0x69, 0x6e, 0x63, 0x6c, 0x75, 0x64, 0x65, 0x2f, 0x63
        /*0036*/ 	.byte	0x75, 0x74, 0x65, 0x2f, 0x70, 0x6f, 0x69, 0x6e, 0x74, 0x65, 0x72, 0x5f, 0x66, 0x6c, 0x61, 0x67
        /*0046*/ 	.byte	0x67, 0x65, 0x64, 0x2e, 0x68, 0x70, 0x70, 0x00
	.type		$str$26,@object
	.size		$str$26,($str$25 - $str$26)
$str$26:
        /*004e*/ 	.byte	0x2f, 0x74, 0x6d, 0x70, 0x2f, 0x63, 0x75, 0x74, 0x6c, 0x61, 0x73, 0x73, 0x5f, 0x73, 0x77, 0x65
        /*005e*/ 	.byte	0x65, 0x70, 0x5f, 0x73, 0x72, 0x63, 0x2f, 0x69, 0x6e, 0x63, 0x6c, 0x75, 0x64, 0x65, 0x2f, 0x63
        /*006e*/ 	.byte	0x75, 0x74, 0x65, 0x2f, 0x61, 0x74, 0x6f, 0x6d, 0x2f, 0x63, 0x6f, 0x70, 0x79, 0x5f, 0x74, 0x72
        /*007e*/ 	.byte	0x61, 0x69, 0x74, 0x73, 0x5f, 0x73, 0x6d, 0x31, 0x30, 0x30, 0x2e, 0x68, 0x70, 0x70, 0x00
	.type		$str$25,@object
	.size		$str$25,(__unnamed_1 - $str$25)
$str$25:
        /*008d*/ 	.byte	0x28, 0x28, 0x75, 0x69, 0x6e, 0x74, 0x33, 0x32, 0x5f, 0x74, 0x28, 0x74, 0x68, 0x72, 0x65, 0x61
        /*009d*/ 	.byte	0x64, 0x49, 0x64, 0x78, 0x2e, 0x78, 0x29, 0x20, 0x2f, 0x20, 0x33, 0x32, 0x29, 0x20, 0x25, 0x20
        /*00ad*/ 	.byte	0x34, 0x29, 0x20, 0x3d, 0x3d, 0x20, 0x28, 0x28, 0x28, 0x74, 0x6d, 0x65, 0x6d, 0x5f, 0x61, 0x64
        /*00bd*/ 	.byte	0x64, 0x72, 0x20, 0x3e, 0x3e, 0x20, 0x31, 0x36, 0x29, 0x20, 0x2f, 0x20, 0x33, 0x32, 0x29, 0x20
        /*00cd*/ 	.byte	0x25, 0x20, 0x34, 0x29, 0x00
	.type		__unnamed_1,@object
	.size		__unnamed_1,(__unnamed_2 - __unnamed_1)
__unnamed_1:
        /*00d2*/ 	.byte	0x61, 0x75, 0x74, 0x6f, 0x20, 0x63, 0x75, 0x74, 0x65, 0x3a, 0x3a, 0x61, 0x73, 0x5f, 0x70, 0x6f
        /* <DEDUP_REMOVED lines=24> */
        /*0262*/ 	.byte	0x43, 0x3c, 0x32, 0x30, 0x34, 0x38, 0x3e, 0x3e, 0x3e, 0x3e, 0x5d, 0x00
	.type		__unnamed_2,@object
	.size		__unnamed_2,(.L_2 - __unnamed_2)
__unnamed_2:
        /* <DEDUP_REMOVED lines=42> */
        /*050e*/ 	.byte	0x3e, 0x5d, 0x00
.L_2:


//--------------------- .nv.shared._ZN7cutlass13device_kernelINS_4gemm6kernel13GemmUniversalIN4cute5tupleIJiiiiEEENS1_10collective13CollectiveMmaINS1_35MainloopSm100TmaUmmaWarpSpecializedILi4ELi2ELi4ENS5_IJNS4_1CILi2EEENSA_ILi1EEESC_EEEEENS5_IJNSA_ILi128EEESF_NSA_ILi64EEEEEENS_10tfloat32_tENS5_IJlSC_lEEESI_SJ_NS4_8TiledMMAINS4_8MMA_AtomIJNS4_23SM100_MMA_TF32_2x1SM_SSISI_SI_fLi128ELi128ELNS4_4UMMA5MajorE0ELSO_0ELNSN_7ScaleInE0ELSP_0EEEEEENS4_6LayoutINS5_IJSC_SC_SC_EEENS5_IJNSA_ILi0EEESU_SU_EEEEENS5_IJNS4_10UnderscoreESX_SX_EEEEENS4_18SM100_TMA_2SM_LOADENS4_14ComposedLayoutINS4_7SwizzleILi3ELi4ELi3EEENS4_18smem_ptr_flag_bitsILi32EEENSS_INS5_IJNSA_ILi8EEENSA_ILi32EEEEEENS5_IJS17_SC_EEEEEEEvNS4_8identityES10_S1B_vS1C_EENS_8epilogue10collective18CollectiveEpilogueINS1E_23Sm100TmaWarpSpecializedILi4ELi2ELi16ELb1ELb0EEEJNS5_IJSG_SF_SG_EEENS5_IJNSS_ISG_SC_EENSS_INS5_IJNSA_ILi16EEESB_EEENS5_IJSC_SG_EEEEEEEESI_SJ_SI_SJ_NS1E_6fusion15FusionCallbacksIS1I_NS1Q_17LinearCombinationISI_fSI_fLNS_15FloatRoundStyleE2EEES1J_S1P_JEEENS4_5SM1004TMEM4LOAD26SM100_TMEM_LOAD_32dp32b16xENS4_13SM90_TMA_LOADENS11_INS12_ILi2ELi4ELi3EEES15_NSS_INS5_IJS16_S1L_EEENS5_IJS1L_SC_EEEEEEENS4_39AutoVectorizingCopyWithAssumedAlignmentILi128EEENS4_14SM90_TMA_STOREES25_S27_S27_EEEvvEEEEvNT_6ParamsE --------------------------
	.section	.nv.shared._ZN7cutlass13device_kernelINS_4gemm6kernel13GemmUniversalIN4cute5tupleIJiiiiEEENS1_10collective13CollectiveMmaINS1_35MainloopSm100TmaUmmaWarpSpecializedILi4ELi2ELi4ENS5_IJNS4_1CILi2EEENSA_ILi1EEESC_EEEEENS5_IJNSA_ILi128EEESF_NSA_ILi64EEEEEENS_10tfloat32_tENS5_IJlSC_lEEESI_SJ_NS4_8TiledMMAINS4_8MMA_AtomIJNS4_23SM100_MMA_TF32_2x1SM_SSISI_SI_fLi128ELi128ELNS4_4UMMA5MajorE0ELSO_0ELNSN_7ScaleInE0ELSP_0EEEEEENS4_6LayoutINS5_IJSC_SC_SC_EEENS5_IJNSA_ILi0EEESU_SU_EEEEENS5_IJNS4_10UnderscoreESX_SX_EEEEENS4_18SM100_TMA_2SM_LOADENS4_14ComposedLayoutINS4_7SwizzleILi3ELi4ELi3EEENS4_18smem_ptr_flag_bitsILi32EEENSS_INS5_IJNSA_ILi8EEENSA_ILi32EEEEEENS5_IJS17_SC_EEEEEEEvNS4_8identityES10_S1B_vS1C_EENS_8epilogue10collective18CollectiveEpilogueINS1E_23Sm100TmaWarpSpecializedILi4ELi2ELi16ELb1ELb0EEEJNS5_IJSG_SF_SG_EEENS5_IJNSS_ISG_SC_EENSS_INS5_IJNSA_ILi16EEESB_EEENS5_IJSC_SG_EEEEEEEESI_SJ_SI_SJ_NS1E_6fusion15FusionCallbacksIS1I_NS1Q_17LinearCombinationISI_fSI_fLNS_15FloatRoundStyleE2EEES1J_S1P_JEEENS4_5SM1004TMEM4LOAD26SM100_TMEM_LOAD_32dp32b16xENS4_13SM90_TMA_LOADENS11_INS12_ILi2ELi4ELi3EEES15_NSS_INS5_IJS16_S1L_EEENS5_IJS1L_SC_EEEEEEENS4_39AutoVectorizingCopyWithAssumedAlignmentILi128EEENS4_14SM90_TMA_STOREES25_S27_S27_EEEvvEEEEvNT_6ParamsE,"aw",@nobits
	.sectionflags	@""
	.align	16
	.zero		1024


//--------------------- .nv.shared.reserved.0     --------------------------
	.section	.nv.shared.reserved.0,"aw",@nobits
	.weak		__nv_reservedSMEM_offset_0_alias
	.size		__nv_reservedSMEM_offset_0_alias, 0, 64
	.other		__nv_reservedSMEM_offset_0_alias,@"STO_CUDA_RESERVED_SHARED STV_DEFAULT"
__nv_reservedSMEM_offset_0_alias:
	.zero		0
.nv.shared.reserved.0:
	.zero		64
	.weak		__nv_reservedSMEM_tcgen05_partition
	.type		__nv_reservedSMEM_tcgen05_partition,@object
	.size		__nv_reservedSMEM_tcgen05_partition,(.L_0 - __nv_reservedSMEM_tcgen05_partition)
__nv_reservedSMEM_tcgen05_partition:
	.zero		32
.L_0:


//--------------------- .nv.global                --------------------------
	.section	.nv.global,"aw",@nobits
.nv.global:
	.type		_ZN40_INTERNAL_0b70fcca_4_k_cu_057ab19b_104404cute1_E,@object
	.size		_ZN40_INTERNAL_0b70fcca_4_k_cu_057ab19b_104404cute1_E,(_ZN40_INTERNAL_0b70fcca_4_k_cu_057ab19b_104404cuda3std3__45__cpo6cbeginE - _ZN40_INTERNAL_0b70fcca_4_k_cu_057ab19b_104404cute1_E)
_ZN40_INTERNAL_0b70fcca_4_k_cu_057ab19b_104404cute1_E:
	.zero		1
	.type		_ZN40_INTERNAL_0b70fcca_4_k_cu_057ab19b_104404cuda3std3__45__cpo6cbeginE,@object
	.size		_ZN40_INTERNAL_0b70fcca_4_k_cu_057ab19b_104404cuda3std3__45__cpo6cbeginE,(_ZN40_INTERNAL_0b70fcca_4_k_cu_057ab19b_104404cuda3std3__48in_placeE - _ZN40_INTERNAL_0b70fcca_4_k_cu_057ab19b_104404cuda3std3__45__cpo6cbeginE)
_ZN40_INTERNAL_0b70fcca_4_k_cu_057ab19b_104404cuda3std3__45__cpo6cbeginE:
	.zero		1
	.type		_ZN40_INTERNAL_0b70fcca_4_k_cu_057ab19b_104404cuda3std3__48in_placeE,@object
	.size		_ZN40_INTERNAL_0b70fcca_4_k_cu_057ab19b_104404cuda3std3__48in_placeE,(_ZN40_INTERNAL_0b70fcca_4_k_cu_057ab19b_104404cuda3std6ranges3__45__cpo9iter_moveE - _ZN40_INTERNAL_0b70fcca_4_k_cu_057ab19b_104404cuda3std3__48in_placeE)
_ZN40_INTERNAL_0b70fcca_4_k_cu_057ab19b_104404cuda3std3__48in_placeE:
	.zero		1
	.type		_ZN40_INTERNAL_0b70fcca_4_k_cu_057ab19b_104404cuda3std6ranges3__45__cpo9iter_moveE,@object
	.size		_ZN40_INTERNAL_0b70fcca_4_k_cu_057ab19b_104404cuda3std6ranges3__45__cpo9iter_moveE,(_ZN40_INTERNAL_0b70fcca_4_k_cu_057ab19b_104404cuda3std3__45__cpo5beginE - _ZN40_INTERNAL_0b70fcca_4_k_cu_057ab19b_104404cuda3std6ranges3__45__cpo9iter_moveE)
_ZN40_INTERNAL_0b70fcca_4_k_cu_057ab19b_104404cuda3std6ranges3__45__cpo9iter_moveE:
	.zero		1
	.type		_ZN40_INTERNAL_0b70fcca_4_k_cu_057ab19b_104404cuda3std3__45__cpo5beginE,@object
	.size		_ZN40_INTERNAL_0b70fcca_4_k_cu_057ab19b_104404cuda3std3__45__cpo5beginE,(_ZN40_INTERNAL_0b70fcca_4_k_cu_057ab19b_104404cuda3std3__442_GLOBAL__N__0b70fcca_4_k_cu_057ab19b_104406ignoreE - _ZN40_INTERNAL_0b70fcca_4_k_cu_057ab19b_104404cuda3std3__45__cpo5beginE)
_ZN40_INTERNAL_0b70fcca_4_k_cu_057ab19b_104404cuda3std3__45__cpo5beginE:
	.zero		1
	.type		_ZN40_INTERNAL_0b70fcca_4_k_cu_057ab19b_104404cuda3std3__442_GLOBAL__N__0b70fcca_4_k_cu_057ab19b_104406ignoreE,@object
	.size		_ZN40_INTERNAL_0b70fcca_4_k_cu_057ab19b_104404cuda3std3__442_GLOBAL__N__0b70fcca_4_k_cu_057ab19b_104406ignoreE,(_ZN40_INTERNAL_0b70fcca_4_k_cu_057ab19b_104404cute7productE - _ZN40_INTERNAL_0b70fcca_4_k_cu_057ab19b_104404cuda3std3__442_GLOBAL__N__0b70fcca_4_k_cu_057ab19b_104406ignoreE)
_ZN40_INTERNAL_0b70fcca_4_k_cu_057ab19b_104404cuda3std3__442_GLOBAL__N__0b70fcca_4_k_cu_057ab19b_104406ignoreE:
	.zero		1
	.type		_ZN40_INTERNAL_0b70fcca_4_k_cu_057ab19b_104404cute7productE,@object
	.size		_ZN40_INTERNAL_0b70fcca_4_k_cu_057ab19b_104404cute7productE,(_ZN40_INTERNAL_0b70fcca_4_k_cu_057ab19b_104404cuda3std3__45__cpo3endE - _ZN40_INTERNAL_0b70fcca_4_k_cu_057ab19b_104404cute7productE)
_ZN40_INTERNAL_0b70fcca_4_k_cu_057ab19b_104404cute7productE:
	.zero		1
	.type		_ZN40_INTERNAL_0b70fcca_4_k_cu_057ab19b_104404cuda3std3__45__cpo3endE,@object
	.size		_ZN40_INTERNAL_0b70fcca_4_k_cu_057ab19b_104404cuda3std3__45__cpo3endE,(_ZN40_INTERNAL_0b70fcca_4_k_cu_057ab19b_104404cuda3std3__419piecewise_constructE - _ZN40_INTERNAL_0b70fcca_4_k_cu_057ab19b_104404cuda3std3__45__cpo3endE)
_ZN40_INTERNAL_0b70fcca_4_k_cu_057ab19b_104404cuda3std3__45__cpo3endE:
	.zero		1
	.type		_ZN40_INTERNAL_0b70fcca_4_k_cu_057ab19b_104404cuda3std3__419piecewise_constructE,@object
	.size		_ZN40_INTERNAL_0b70fcca_4_k_cu_057ab19b_104404cuda3std3__419piecewise_constructE,(_ZN40_INTERNAL_0b70fcca_4_k_cu_057ab19b_104404cuda3std3__45__cpo4cendE - _ZN40_INTERNAL_0b70fcca_4_k_cu_057ab19b_104404cuda3std3__419piecewise_constructE)
_ZN40_INTERNAL_0b70fcca_4_k_cu_057ab19b_104404cuda3std3__419piecewise_constructE:
	.zero		1
	.type		_ZN40_INTERNAL_0b70fcca_4_k_cu_057ab19b_104404cuda3std3__45__cpo4cendE,@object
	.size		_ZN40_INTERNAL_0b70fcca_4_k_cu_057ab19b_104404cuda3std3__45__cpo4cendE,(_ZN40_INTERNAL_0b70fcca_4_k_cu_057ab19b_104404cuda3std6ranges3__45__cpo4swapE - _ZN40_INTERNAL_0b70fcca_4_k_cu_057ab19b_104404cuda3std3__45__cpo4cendE)
_ZN40_INTERNAL_0b70fcca_4_k_cu_057ab19b_104404cuda3std3__45__cpo4cendE:
	.zero		1
	.type		_ZN40_INTERNAL_0b70fcca_4_k_cu_057ab19b_104404cuda3std6ranges3__45__cpo4swapE,@object
	.size		_ZN40_INTERNAL_0b70fcca_4_k_cu_057ab19b_104404cuda3std6ranges3__45__cpo4swapE,(.L_10 - _ZN40_INTERNAL_0b70fcca_4_k_cu_057ab19b_104404cuda3std6ranges3__45__cpo4swapE)
_ZN40_INTERNAL_0b70fcca_4_k_cu_057ab19b_104404cuda3std6ranges3__45__cpo4swapE:
	.zero		1
.L_10:


//--------------------- .nv.constant0._ZN7cutlass13device_kernelINS_4gemm6kernel13GemmUniversalIN4cute5tupleIJiiiiEEENS1_10collective13CollectiveMmaINS1_35MainloopSm100TmaUmmaWarpSpecializedILi4ELi2ELi4ENS5_IJNS4_1CILi2EEENSA_ILi1EEESC_EEEEENS5_IJNSA_ILi128EEESF_NSA_ILi64EEEEEENS_10tfloat32_tENS5_IJlSC_lEEESI_SJ_NS4_8TiledMMAINS4_8MMA_AtomIJNS4_23SM100_MMA_TF32_2x1SM_SSISI_SI_fLi128ELi128ELNS4_4UMMA5MajorE0ELSO_0ELNSN_7ScaleInE0ELSP_0EEEEEENS4_6LayoutINS5_IJSC_SC_SC_EEENS5_IJNSA_ILi0EEESU_SU_EEEEENS5_IJNS4_10UnderscoreESX_SX_EEEEENS4_18SM100_TMA_2SM_LOADENS4_14ComposedLayoutINS4_7SwizzleILi3ELi4ELi3EEENS4_18smem_ptr_flag_bitsILi32EEENSS_INS5_IJNSA_ILi8EEENSA_ILi32EEEEEENS5_IJS17_SC_EEEEEEEvNS4_8identityES10_S1B_vS1C_EENS_8epilogue10collective18CollectiveEpilogueINS1E_23Sm100TmaWarpSpecializedILi4ELi2ELi16ELb1ELb0EEEJNS5_IJSG_SF_SG_EEENS5_IJNSS_ISG_SC_EENSS_INS5_IJNSA_ILi16EEESB_EEENS5_IJSC_SG_EEEEEEEESI_SJ_SI_SJ_NS1E_6fusion15FusionCallbacksIS1I_NS1Q_17LinearCombinationISI_fSI_fLNS_15FloatRoundStyleE2EEES1J_S1P_JEEENS4_5SM1004TMEM4LOAD26SM100_TMEM_LOAD_32dp32b16xENS4_13SM90_TMA_LOADENS11_INS12_ILi2ELi4ELi3EEES15_NSS_INS5_IJS16_S1L_EEENS5_IJS1L_SC_EEEEEEENS4_39AutoVectorizingCopyWithAssumedAlignmentILi128EEENS4_14SM90_TMA_STOREES25_S27_S27_EEEvvEEEEvNT_6ParamsE --------------------------
	.section	.nv.constant0._ZN7cutlass13device_kernelINS_4gemm6kernel13GemmUniversalIN4cute5tupleIJiiiiEEENS1_10collective13CollectiveMmaINS1_35MainloopSm100TmaUmmaWarpSpecializedILi4ELi2ELi4ENS5_IJNS4_1CILi2EEENSA_ILi1EEESC_EEEEENS5_IJNSA_ILi128EEESF_NSA_ILi64EEEEEENS_10tfloat32_tENS5_IJlSC_lEEESI_SJ_NS4_8TiledMMAINS4_8MMA_AtomIJNS4_23SM100_MMA_TF32_2x1SM_SSISI_SI_fLi128ELi128ELNS4_4UMMA5MajorE0ELSO_0ELNSN_7ScaleInE0ELSP_0EEEEEENS4_6LayoutINS5_IJSC_SC_SC_EEENS5_IJNSA_ILi0EEESU_SU_EEEEENS5_IJNS4_10UnderscoreESX_SX_EEEEENS4_18SM100_TMA_2SM_LOADENS4_14ComposedLayoutINS4_7SwizzleILi3ELi4ELi3EEENS4_18smem_ptr_flag_bitsILi32EEENSS_INS5_IJNSA_ILi8EEENSA_ILi32EEEEEENS5_IJS17_SC_EEEEEEEvNS4_8identityES10_S1B_vS1C_EENS_8epilogue10collective18CollectiveEpilogueINS1E_23Sm100TmaWarpSpecializedILi4ELi2ELi16ELb1ELb0EEEJNS5_IJSG_SF_SG_EEENS5_IJNSS_ISG_SC_EENSS_INS5_IJNSA_ILi16EEESB_EEENS5_IJSC_SG_EEEEEEEESI_SJ_SI_SJ_NS1E_6fusion15FusionCallbacksIS1I_NS1Q_17LinearCombinationISI_fSI_fLNS_15FloatRoundStyleE2EEES1J_S1P_JEEENS4_5SM1004TMEM4LOAD26SM100_TMEM_LOAD_32dp32b16xENS4_13SM90_TMA_LOADENS11_INS12_ILi2ELi4ELi3EEES15_NSS_INS5_IJS16_S1L_EEENS5_IJS1L_SC_EEEEEEENS4_39AutoVectorizingCopyWithAssumedAlignmentILi128EEENS4_14SM90_TMA_STOREES25_S27_S27_EEEvvEEEEvNT_6ParamsE,"a",@progbits
	.sectionflags	@""
	.align	4
.nv.constant0._ZN7cutlass13device_kernelINS_4gemm6kernel13GemmUniversalIN4cute5tupleIJiiiiEEENS1_10collective13CollectiveMmaINS1_35MainloopSm100TmaUmmaWarpSpecializedILi4ELi2ELi4ENS5_IJNS4_1CILi2EEENSA_ILi1EEESC_EEEEENS5_IJNSA_ILi128EEESF_NSA_ILi64EEEEEENS_10tfloat32_tENS5_IJlSC_lEEESI_SJ_NS4_8TiledMMAINS4_8MMA_AtomIJNS4_23SM100_MMA_TF32_2x1SM_SSISI_SI_fLi128ELi128ELNS4_4UMMA5MajorE0ELSO_0ELNSN_7ScaleInE0ELSP_0EEEEEENS4_6LayoutINS5_IJSC_SC_SC_EEENS5_IJNSA_ILi0EEESU_SU_EEEEENS5_IJNS4_10UnderscoreESX_SX_EEEEENS4_18SM100_TMA_2SM_LOADENS4_14ComposedLayoutINS4_7SwizzleILi3ELi4ELi3EEENS4_18smem_ptr_flag_bitsILi32EEENSS_INS5_IJNSA_ILi8EEENSA_ILi32EEEEEENS5_IJS17_SC_EEEEEEEvNS4_8identityES10_S1B_vS1C_EENS_8epilogue10collective18CollectiveEpilogueINS1E_23Sm100TmaWarpSpecializedILi4ELi2ELi16ELb1ELb0EEEJNS5_IJSG_SF_SG_EEENS5_IJNSS_ISG_SC_EENSS_INS5_IJNSA_ILi16EEESB_EEENS5_IJSC_SG_EEEEEEEESI_SJ_SI_SJ_NS1E_6fusion15FusionCallbacksIS1I_NS1Q_17LinearCombinationISI_fSI_fLNS_15FloatRoundStyleE2EEES1J_S1P_JEEENS4_5SM1004TMEM4LOAD26SM100_TMEM_LOAD_32dp32b16xENS4_13SM90_TMA_LOADENS11_INS12_ILi2ELi4ELi3EEES15_NSS_INS5_IJS16_S1L_EEENS5_IJS1L_SC_EEEEEEENS4_39AutoVectorizingCopyWithAssumedAlignmentILi128EEENS4_14SM90_TMA_STOREES25_S27_S27_EEEvvEEEEvNT_6ParamsE:
	.zero		2944


//--------------------- SYMBOLS --------------------------

	.type		.nv.reservedSmem.offset0,@object
	.size		.nv.reservedSmem.offset0,0x4
	.type		.nv.reservedSmem.cap,@object
	.size		.nv.reservedSmem.cap,0x4
	.type		__assertfail,@function
